def attn_fwd(
    Q,
    K,
    V,
    Out,
    Lse,
    sm_scale,
    stride_qz,
    stride_qh,
    stride_qm,
    stride_qk,
    stride_kz,
    stride_kh,
    stride_kn,
    stride_kk,
    stride_vz,
    stride_vh,
    stride_vn,
    stride_vk,
    stride_oz,
    stride_oh,
    stride_om,
    stride_ok,
    seqlen_q,
    seqlen_k,
    BLOCK_M: tl.constexpr,
    BLOCK_N: tl.constexpr,
    HEAD_DIM: tl.constexpr,
    CAUSAL: tl.constexpr,
):
    start_m = tl.program_id(0)
    off_hz = tl.program_id(1)
    q_off = off_hz * stride_qh
    k_off = off_hz * stride_kh
    v_off = off_hz * stride_vh
    offs_m = start_m * BLOCK_M + tl.arange(0, BLOCK_M)
    offs_d = tl.arange(0, HEAD_DIM)
    offs_n = tl.arange(0, BLOCK_N)
    q_ptrs = Q + q_off + offs_m[:, None] * stride_qm + offs_d[None, :] * stride_qk
    k_ptrs = K + k_off + offs_d[:, None] * stride_kk + offs_n[None, :] * stride_kn
    v_ptrs = V + v_off + offs_n[:, None] * stride_vn + offs_d[None, :] * stride_vk
    m_i = tl.full([BLOCK_M], float("-inf"), dtype=tl.float32)
    l_i = tl.zeros([BLOCK_M], dtype=tl.float32) + 1.0
    acc = tl.zeros([BLOCK_M, HEAD_DIM], dtype=tl.float32)
    q = tl.load(q_ptrs)
    acc, l_i, m_i = _attn_fwd_inner(
        acc,
        l_i,
        m_i,
        q,
        k_ptrs,
        v_ptrs,
        sm_scale,
        stride_kn,
        stride_vn,
        start_m,
        seqlen_k,
        BLOCK_M,
        BLOCK_N,
        HEAD_DIM,
        CAUSAL,
    )
    acc = acc / l_i[:, None]
    lse = m_i + tl.math.log2(l_i) / 1.4426950408889634
    o_ptrs = (
        Out
        + off_hz * stride_oh
        + offs_m[:, None] * stride_om
        + offs_d[None, :] * stride_ok
    )
    tl.store(o_ptrs, acc.to(Out.dtype.element_ty))
    tl.store(Lse + off_hz * seqlen_q + offs_m, lse)

# config = {"BLOCK_M": 128, "BLOCK_N": 16, "HEAD_DIM": 64, "arch": "sm_90", "causal": false, "dtype": "bf16", "num_stages": 2, "num_warps": 8}
# arch = sm_90


// ===== COMPILED SASS (sm_90a) =====

	.target	sm_90a

	.elftype	@"ET_EXEC"


//--------------------- .note.nv.tkinfo           --------------------------
	.section	.note.nv.tkinfo,"",@"SHT_NOTE"
	.sectionflags	@"SHF_NOTE_NV_TKINFO"
	.tkinfo
        /*0018*/ 	.word	0x00000002
        /*0030*/ 	.string	""
        /*0030*/ 	.string	"ptxas"
        /*0030*/ 	.string	"Cuda compilation tools, release 13.0, V13.0.88"
        /*0030*/ 	.string	"Build cuda_13.0.r13.0/compiler.36424714_0"
        /*0030*/ 	.string	"-v  -suppress-debug-info  -lineinfo  -arch sm_90a "



//--------------------- .note.nv.cuinfo           --------------------------
	.section	.note.nv.cuinfo,"",@"SHT_NOTE"
	.sectionflags	@"SHF_NOTE_NV_CUINFO"
        /*0018*/ 	.short	0x0002
        /*001a*/ 	.short	0x005a
        /*001c*/ 	.short	0x0082
	.zero		2


//--------------------- .nv.info                  --------------------------
	.section	.nv.info,"",@"SHT_CUDA_INFO"
	.align	4


	//----- nvinfo : EIATTR_REGCOUNT
	.align		4
        /*0000*/ 	.byte	0x04, 0x2f
        /*0002*/ 	.short	(.L_2 - .L_1)
	.align		4
.L_1:
        /*0004*/ 	.word	index@(attn_fwd)
        /*0008*/ 	.word	0x00000050


	//----- nvinfo : EIATTR_FRAME_SIZE
	.align		4
.L_2:
        /*000c*/ 	.byte	0x04, 0x11
        /*000e*/ 	.short	(.L_4 - .L_3)
	.align		4
.L_3:
        /*0010*/ 	.word	index@(attn_fwd)
        /*0014*/ 	.word	0x00000000


	//----- nvinfo : EIATTR_MIN_STACK_SIZE
	.align		4
.L_4:
        /*0018*/ 	.byte	0x04, 0x12
        /*001a*/ 	.short	(.L_6 - .L_5)
	.align		4
.L_5:
        /*001c*/ 	.word	index@(attn_fwd)
        /*0020*/ 	.word	0x00000000
.L_6:


//--------------------- .nv.compat                --------------------------
	.section	.nv.compat,"",@"SHT_CUDA_COMPAT_INFO"
	.align	4
        /*0000*/ 	.byte	0x02, 0x09, 0x01, 0x00, 0x02, 0x02, 0x04, 0x00, 0x02, 0x05, 0x05, 0x00, 0x03, 0x07, 0x01, 0x01
        /*0010*/ 	.byte	0x02, 0x03, 0x00, 0x00, 0x02, 0x06, 0x01, 0x00, 0x04, 0x0b, 0x08, 0x00, 0x00, 0x00, 0x00, 0x00
        /*0020*/ 	.byte	0x00, 0x00, 0x00, 0x00


//--------------------- .nv.info.attn_fwd         --------------------------
	.section	.nv.info.attn_fwd,"",@"SHT_CUDA_INFO"
	.sectionflags	@""
	.align	4


	//----- nvinfo : EIATTR_CUDA_API_VERSION
	.align		4
        /*0000*/ 	.byte	0x04, 0x37
        /*0002*/ 	.short	(.L_8 - .L_7)
.L_7:
        /*0004*/ 	.word	0x00000082


	//----- nvinfo : EIATTR_KPARAM_INFO
	.align		4
.L_8:
        /*0008*/ 	.byte	0x04, 0x17
        /*000a*/ 	.short	(.L_10 - .L_9)
.L_9:
        /*000c*/ 	.word	0x00000000
        /*0010*/ 	.short	0x0019
        /*0012*/ 	.short	0x0080
        /*0014*/ 	.byte	0x00, 0xf4, 0x21, 0x00


	//----- nvinfo : EIATTR_KPARAM_INFO
	.align		4
.L_10:
        /*0018*/ 	.byte	0x04, 0x17
        /*001a*/ 	.short	(.L_12 - .L_11)
.L_11:
        /*001c*/ 	.word	0x00000000
        /*0020*/ 	.short	0x0018
        /*0022*/ 	.short	0x0078
        /*0024*/ 	.byte	0x00, 0xf4, 0x21, 0x00


	//----- nvinfo : EIATTR_KPARAM_INFO
	.align		4
.L_12:
        /*0028*/ 	.byte	0x04, 0x17
        /*002a*/ 	.short	(.L_14 - .L_13)
.L_13:
        /*002c*/ 	.word	0x00000000
        /*0030*/ 	.short	0x0017
        /*0032*/ 	.short	0x0070
        /*0034*/ 	.byte	0x00, 0xf0, 0x11, 0x00


	//----- nvinfo : EIATTR_KPARAM_INFO
	.align		4
.L_14:
        /*0038*/ 	.byte	0x04, 0x17
        /*003a*/ 	.short	(.L_16 - .L_15)
.L_15:
        /*003c*/ 	.word	0x00000000
        /*0040*/ 	.short	0x0016
        /*0042*/ 	.short	0x006c
        /*0044*/ 	.byte	0x00, 0xf0, 0x11, 0x00


	//----- nvinfo : EIATTR_KPARAM_INFO
	.align		4
.L_16:
        /*0048*/ 	.byte	0x04, 0x17
        /*004a*/ 	.short	(.L_18 - .L_17)
.L_17:
        /*004c*/ 	.word	0x00000000
        /*0050*/ 	.short	0x0015
        /*0052*/ 	.short	0x0068
        /*0054*/ 	.byte	0x00, 0xf0, 0x11, 0x00


	//----- nvinfo : EIATTR_KPARAM_INFO
	.align		4
.L_18:
        /*0058*/ 	.byte	0x04, 0x17
        /*005a*/ 	.short	(.L_20 - .L_19)
.L_19:
        /*005c*/ 	.word	0x00000000
        /*0060*/ 	.short	0x0014
        /*0062*/ 	.short	0x0064
        /*0064*/ 	.byte	0x00, 0xf0, 0x11, 0x00


	//----- nvinfo : EIATTR_KPARAM_INFO
	.align		4
.L_20:
        /*0068*/ 	.byte	0x04, 0x17
        /*006a*/ 	.short	(.L_22 - .L_21)
.L_21:
        /*006c*/ 	.word	0x00000000
        /*0070*/ 	.short	0x0013
        /*0072*/ 	.short	0x0060
        /*0074*/ 	.byte	0x00, 0xf0, 0x11, 0x00


	//----- nvinfo : EIATTR_KPARAM_INFO
	.align		4
.L_22:
        /*0078*/ 	.byte	0x04, 0x17
        /*007a*/ 	.short	(.L_24 - .L_23)
.L_23:
        /*007c*/ 	.word	0x00000000
        /*0080*/ 	.short	0x0012
        /*0082*/ 	.short	0x005c
        /*0084*/ 	.byte	0x00, 0xf0, 0x11, 0x00


	//----- nvinfo : EIATTR_KPARAM_INFO
	.align		4
.L_24:
        /*0088*/ 	.byte	0x04, 0x17
        /*008a*/ 	.short	(.L_26 - .L_25)
.L_25:
        /*008c*/ 	.word	0x00000000
        /*0090*/ 	.short	0x0011
        /*0092*/ 	.short	0x0058
        /*0094*/ 	.byte	0x00, 0xf0, 0x11, 0x00


	//----- nvinfo : EIATTR_KPARAM_INFO
	.align		4
.L_26:
        /*0098*/ 	.byte	0x04, 0x17
        /*009a*/ 	.short	(.L_28 - .L_27)
.L_27:
        /*009c*/ 	.word	0x00000000
        /*00a0*/ 	.short	0x0010
        /*00a2*/ 	.short	0x0054
        /*00a4*/ 	.byte	0x00, 0xf0, 0x11, 0x00


	//----- nvinfo : EIATTR_KPARAM_INFO
	.align		4
.L_28:
        /*00a8*/ 	.byte	0x04, 0x17
        /*00aa*/ 	.short	(.L_30 - .L_29)
.L_29:
        /*00ac*/ 	.word	0x00000000
        /*00b0*/ 	.short	0x000f
        /*00b2*/ 	.short	0x0050
        /*00b4*/ 	.byte	0x00, 0xf0, 0x11, 0x00


	//----- nvinfo : EIATTR_KPARAM_INFO
	.align		4
.L_30:
        /*00b8*/ 	.byte	0x04, 0x17
        /*00ba*/ 	.short	(.L_32 - .L_31)
.L_31:
        /*00bc*/ 	.word	0x00000000
        /*00c0*/ 	.short	0x000e
        /*00c2*/ 	.short	0x004c
        /*00c4*/ 	.byte	0x00, 0xf0, 0x11, 0x00


	//----- nvinfo : EIATTR_KPARAM_INFO
	.align		4
.L_32:
        /*00c8*/ 	.byte	0x04, 0x17
        /*00ca*/ 	.short	(.L_34 - .L_33)
.L_33:
        /*00cc*/ 	.word	0x00000000
        /*00d0*/ 	.short	0x000d
        /*00d2*/ 	.short	0x0048
        /*00d4*/ 	.byte	0x00, 0xf0, 0x11, 0x00


	//----- nvinfo : EIATTR_KPARAM_INFO
	.align		4
.L_34:
        /*00d8*/ 	.byte	0x04, 0x17
        /*00da*/ 	.short	(.L_36 - .L_35)
.L_35:
        /*00dc*/ 	.word	0x00000000
        /*00e0*/ 	.short	0x000c
        /*00e2*/ 	.short	0x0044
        /*00e4*/ 	.byte	0x00, 0xf0, 0x11, 0x00


	//----- nvinfo : EIATTR_KPARAM_INFO
	.align		4
.L_36:
        /*00e8*/ 	.byte	0x04, 0x17
        /*00ea*/ 	.short	(.L_38 - .L_37)
.L_37:
        /*00ec*/ 	.word	0x00000000
        /*00f0*/ 	.short	0x000b
        /*00f2*/ 	.short	0x0040
        /*00f4*/ 	.byte	0x00, 0xf0, 0x11, 0x00


	//----- nvinfo : EIATTR_KPARAM_INFO
	.align		4
.L_38:
        /*00f8*/ 	.byte	0x04, 0x17
        /*00fa*/ 	.short	(.L_40 - .L_39)
.L_39:
        /*00fc*/ 	.word	0x00000000
        /*0100*/ 	.short	0x000a
        /*0102*/ 	.short	0x003c
        /*0104*/ 	.byte	0x00, 0xf0, 0x11, 0x00


	//----- nvinfo : EIATTR_KPARAM_INFO
	.align		4
.L_40:
        /*0108*/ 	.byte	0x04, 0x17
        /*010a*/ 	.short	(.L_42 - .L_41)
.L_41:
        /*010c*/ 	.word	0x00000000
        /*0110*/ 	.short	0x0009
        /*0112*/ 	.short	0x0038
        /*0114*/ 	.byte	0x00, 0xf0, 0x11, 0x00


	//----- nvinfo : EIATTR_KPARAM_INFO
	.align		4
.L_42:
        /*0118*/ 	.byte	0x04, 0x17
        /*011a*/ 	.short	(.L_44 - .L_43)
.L_43:
        /*011c*/ 	.word	0x00000000
        /*0120*/ 	.short	0x0008
        /*0122*/ 	.short	0x0034
        /*0124*/ 	.byte	0x00, 0xf0, 0x11, 0x00


	//----- nvinfo : EIATTR_KPARAM_INFO
	.align		4
.L_44:
        /*0128*/ 	.byte	0x04, 0x17
        /*012a*/ 	.short	(.L_46 - .L_45)
.L_45:
        /*012c*/ 	.word	0x00000000
        /*0130*/ 	.short	0x0007
        /*0132*/ 	.short	0x0030
        /*0134*/ 	.byte	0x00, 0xf0, 0x11, 0x00


	//----- nvinfo : EIATTR_KPARAM_INFO
	.align		4
.L_46:
        /*0138*/ 	.byte	0x04, 0x17
        /*013a*/ 	.short	(.L_48 - .L_47)
.L_47:
        /*013c*/ 	.word	0x00000000
        /*0140*/ 	.short	0x0006
        /*0142*/ 	.short	0x002c
        /*0144*/ 	.byte	0x00, 0xf0, 0x11, 0x00


	//----- nvinfo : EIATTR_KPARAM_INFO
	.align		4
.L_48:
        /*0148*/ 	.byte	0x04, 0x17
        /*014a*/ 	.short	(.L_50 - .L_49)
.L_49:
        /*014c*/ 	.word	0x00000000
        /*0150*/ 	.short	0x0005
        /*0152*/ 	.short	0x0028
        /*0154*/ 	.byte	0x00, 0xf0, 0x11, 0x00


	//----- nvinfo : EIATTR_KPARAM_INFO
	.align		4
.L_50:
        /*0158*/ 	.byte	0x04, 0x17
        /*015a*/ 	.short	(.L_52 - .L_51)
.L_51:
        /*015c*/ 	.word	0x00000000
        /*0160*/ 	.short	0x0004
        /*0162*/ 	.short	0x0020
        /*0164*/ 	.byte	0x00, 0xf4, 0x21, 0x00


	//----- nvinfo : EIATTR_KPARAM_INFO
	.align		4
.L_52:
        /*0168*/ 	.byte	0x04, 0x17
        /*016a*/ 	.short	(.L_54 - .L_53)
.L_53:
        /*016c*/ 	.word	0x00000000
        /*0170*/ 	.short	0x0003
        /*0172*/ 	.short	0x0018
        /*0174*/ 	.byte	0x00, 0xf4, 0x21, 0x00


	//----- nvinfo : EIATTR_KPARAM_INFO
	.align		4
.L_54:
        /*0178*/ 	.byte	0x04, 0x17
        /*017a*/ 	.short	(.L_56 - .L_55)
.L_55:
        /*017c*/ 	.word	0x00000000
        /*0180*/ 	.short	0x0002
        /*0182*/ 	.short	0x0010
        /*0184*/ 	.byte	0x00, 0xf4, 0x21, 0x00


	//----- nvinfo : EIATTR_KPARAM_INFO
	.align		4
.L_56:
        /*0188*/ 	.byte	0x04, 0x17
        /*018a*/ 	.short	(.L_58 - .L_57)
.L_57:
        /*018c*/ 	.word	0x00000000
        /*0190*/ 	.short	0x0001
        /*0192*/ 	.short	0x0008
        /*0194*/ 	.byte	0x00, 0xf4, 0x21, 0x00


	//----- nvinfo : EIATTR_KPARAM_INFO
	.align		4
.L_58:
        /*0198*/ 	.byte	0x04, 0x17
        /*019a*/ 	.short	(.L_60 - .L_59)
.L_59:
        /*019c*/ 	.word	0x00000000
        /*01a0*/ 	.short	0x0000
        /*01a2*/ 	.short	0x0000
        /*01a4*/ 	.byte	0x00, 0xf4, 0x21, 0x00


	//----- nvinfo : EIATTR_SPARSE_MMA_MASK
	.align		4
.L_60:
        /*01a8*/ 	.byte	0x03, 0x50
        /*01aa*/ 	.short	0x0000


	//----- nvinfo : EIATTR_MAXREG_COUNT
	.align		4
        /*01ac*/ 	.byte	0x03, 0x1b
        /*01ae*/ 	.short	0x00ff


	//----- nvinfo : EIATTR_NUM_BARRIERS
	.align		4
        /*01b0*/ 	.byte	0x02, 0x4c
        /*01b2*/ 	.byte	0x01
	.zero		1


	//----- nvinfo : EIATTR_MERCURY_ISA_VERSION
	.align		4
        /*01b4*/ 	.byte	0x03, 0x5f
        /*01b6*/ 	.short	0x0101


	//----- nvinfo : EIATTR_COOP_GROUP_MASK_REGIDS
	.align		4
        /*01b8*/ 	.byte	0x04, 0x29
        /*01ba*/ 	.short	(.L_62 - .L_61)


	//   ....[0]....
.L_61:
        /*01bc*/ 	.word	0xffffffff


	//   ....[1]....
        /*01c0*/ 	.word	0xffffffff


	//   ....[2]....
        /*01c4*/ 	.word	0xffffffff


	//   ....[3]....
        /*01c8*/ 	.word	0xffffffff


	//   ....[4]....
        /*01cc*/ 	.word	0xffffffff


	//   ....[5]....
        /*01d0*/ 	.word	0xffffffff


	//   ....[6]....
        /*01d4*/ 	.word	0xffffffff


	//   ....[7]....
        /*01d8*/ 	.word	0xffffffff


	//----- nvinfo : EIATTR_COOP_GROUP_INSTR_OFFSETS
	.align		4
.L_62:
        /*01dc*/ 	.byte	0x04, 0x28
        /*01de*/ 	.short	(.L_64 - .L_63)


	//   ....[0]....
.L_63:
        /*01e0*/ 	.word	0x00001680


	//   ....[1]....
        /*01e4*/ 	.word	0x000016c0


	//   ....[2]....
        /*01e8*/ 	.word	0x00001810


	//   ....[3]....
        /*01ec*/ 	.word	0x00001850


	//   ....[4]....
        /*01f0*/ 	.word	0x00001910


	//   ....[5]....
        /*01f4*/ 	.word	0x00001930


	//   ....[6]....
        /*01f8*/ 	.word	0x00001cf0


	//   ....[7]....
        /*01fc*/ 	.word	0x00001d20


	//----- nvinfo : EIATTR_EXIT_INSTR_OFFSETS
	.align		4
.L_64:
        /*0200*/ 	.byte	0x04, 0x1c
        /*0202*/ 	.short	(.L_66 - .L_65)


	//   ....[0]....
.L_65:
        /*0204*/ 	.word	0x00003790


	//   ....[1]....
        /*0208*/ 	.word	0x000037c0


	//----- nvinfo : EIATTR_REQNTID
	.align		4
.L_66:
        /*020c*/ 	.byte	0x04, 0x10
        /*020e*/ 	.short	(.L_68 - .L_67)
.L_67:
        /*0210*/ 	.word	0x00000100
        /*0214*/ 	.word	0x00000001
        /*0218*/ 	.word	0x00000001


	//----- nvinfo : EIATTR_CBANK_PARAM_SIZE
	.align		4
.L_68:
        /*021c*/ 	.byte	0x03, 0x19
        /*021e*/ 	.short	0x0088


	//----- nvinfo : EIATTR_PARAM_CBANK
	.align		4
        /*0220*/ 	.byte	0x04, 0x0a
        /*0222*/ 	.short	(.L_70 - .L_69)
	.align		4
.L_69:
        /*0224*/ 	.word	index@(.nv.constant0.attn_fwd)
        /*0228*/ 	.short	0x0210
        /*022a*/ 	.short	0x0088


	//----- nvinfo : EIATTR_SW_WAR
	.align		4
.L_70:
        /*022c*/ 	.byte	0x04, 0x36
        /*022e*/ 	.short	(.L_72 - .L_71)
.L_71:
        /*0230*/ 	.word	0x00000008
.L_72:


//--------------------- .nv.callgraph             --------------------------
	.section	.nv.callgraph,"",@"SHT_CUDA_CALLGRAPH"
	.align	4
	.sectionentsize	8
	.align		4
        /*0000*/ 	.word	0x00000000
	.align		4
        /*0004*/ 	.word	0xffffffff
	.align		4
        /*0008*/ 	.word	0x00000000
	.align		4
        /*000c*/ 	.word	0xfffffffe
	.align		4
        /*0010*/ 	.word	0x00000000
	.align		4
        /*0014*/ 	.word	0xfffffffd
	.align		4
        /*0018*/ 	.word	0x00000000
	.align		4
        /*001c*/ 	.word	0xfffffffc


//--------------------- .nv.constant4             --------------------------
	.section	.nv.constant4,"a",@progbits
	.align	8
	.align		8
.nv.constant4:
        /*0000*/ 	.dword	_$_str


//--------------------- .text.attn_fwd            --------------------------
	.section	.text.attn_fwd,"ax",@progbits
	.align	128
        .global         attn_fwd
        .type           attn_fwd,@function
        .size           attn_fwd,(.L_x_3 - attn_fwd)
        .other          attn_fwd,@"STO_CUDA_ENTRY STV_DEFAULT"
attn_fwd:
.text.attn_fwd:
[----:B------:R-:W-:Y:S01]  /*0000*/  LDC R1, c[0x0][0x28] ;  /* 0x00000a00ff017b82 */ /* 0x000fe20000000800 */
[----:B------:R-:W0:Y:S07]  /*0010*/  S2R R4, SR_TID.X ;  /* 0x0000000000047919 */ /* 0x000e2e0000002100 */
[----:B------:R-:W1:Y:S01]  /*0020*/  S2UR UR6, SR_CTAID.Y ;  /* 0x00000000000679c3 */ /* 0x000e620000002600 */
[----:B------:R-:W-:Y:S01]  /*0030*/  ULDC.64 UR4, c[0x0][0x240] ;  /* 0x0000900000047ab9 */ /* 0x000fe20000000a00 */
[----:B------:R-:W-:Y:S01]  /*0040*/  ULDC.64 UR20, c[0x0][0x208] ;  /* 0x0000820000147ab9 */ /* 0x000fe20000000a00 */
[----:B------:R-:W2:Y:S05]  /*0050*/  S2R R0, SR_CTAID.X ;  /* 0x0000000000007919 */ /* 0x000eaa0000002500 */
[----:B------:R-:W3:Y:S08]  /*0060*/  LDC R11, c[0x0][0x248] ;  /* 0x00009200ff0b7b82 */ /* 0x000ef00000000800 */
[----:B------:R-:W4:Y:S01]  /*0070*/  LDC.64 R8, c[0x0][0x210] ;  /* 0x00008400ff087b82 */ /* 0x000f220000000a00 */
[----:B-1----:R-:W-:-:S04]  /*0080*/  UIMAD UR4, UR6, UR4, URZ ;  /* 0x00000004060472a4 */ /* 0x002fc8000f8e023f */
[----:B------:R-:W-:Y:S01]  /*0090*/  USHF.L.U32 UR7, UR4, 0x1, URZ ;  /* 0x0000000104077899 */ /* 0x000fe2000800063f */
[----:B0-----:R-:W-:Y:S02]  /*00a0*/  LOP3.LUT R3, R4, 0x7f, RZ, 0xc0, !PT ;  /* 0x0000007f04037812 */ /* 0x001fe400078ec0ff */
[----:B------:R-:W-:-:S03]  /*00b0*/  SHF.R.U32.HI R2, RZ, 0x7, R4 ;  /* 0x00000007ff027819 */ /* 0x000fc60000011604 */
[----:B--2---:R-:W-:Y:S01]  /*00c0*/  IMAD R3, R0, 0x80, R3 ;  /* 0x0000008000037824 */ /* 0x004fe200078e0203 */
[----:B------:R-:W-:-:S03]  /*00d0*/  SGXT.U32 R2, R2, 0x1 ;  /* 0x000000010202781a */ /* 0x000fc60000000000 */
[----:B------:R-:W-:Y:S01]  /*00e0*/  IMAD R0, R3, UR5, RZ ;  /* 0x0000000503007c24 */ /* 0x000fe2000f8e02ff */
[----:B------:R-:W-:Y:S01]  /*00f0*/  UIMAD.WIDE UR4, UR4, 0x2, URZ ;  /* 0x00000002040478a5 */ /* 0x000fe2000f8e023f */
[----:B---3--:R-:W-:Y:S02]  /*0100*/  IMAD R6, R2, R11, RZ ;  /* 0x0000000b02067224 */ /* 0x008fe400078e02ff */
[C---:B------:R-:W-:Y:S02]  /*0110*/  IMAD.SHL.U32 R7, R0.reuse, 0x2, RZ ;  /* 0x0000000200077824 */ /* 0x040fe400078e00ff */
[----:B------:R-:W-:-:S03]  /*0120*/  IMAD.HI R0, R0, 0x2, RZ ;  /* 0x0000000200007827 */ /* 0x000fc600078e02ff */
[----:B----4-:R-:W-:Y:S01]  /*0130*/  IADD3 R7, P0, P1, R7, UR7, R8 ;  /* 0x0000000707077c10 */ /* 0x010fe2000f91e008 */
[----:B------:R-:W-:-:S03]  /*0140*/  IMAD R8, R11, 0x2, R6 ;  /* 0x000000020b087824 */ /* 0x000fc600078e0206 */
[----:B------:R-:W-:Y:S01]  /*0150*/  IADD3.X R0, R0, UR5, R9, P0, P1 ;  /* 0x0000000500007c10 */ /* 0x000fe200087e2409 */
[C---:B------:R-:W-:Y:S01]  /*0160*/  IMAD R10, R11.reuse, 0x2, R8 ;  /* 0x000000020b0a7824 */ /* 0x040fe200078e0208 */
[-C--:B------:R-:W-:Y:S02]  /*0170*/  LEA R12, P0, R6, R7.reuse, 0x1 ;  /* 0x00000007060c7211 */ /* 0x080fe400078008ff */
[-C--:B------:R-:W-:Y:S01]  /*0180*/  LEA R14, P1, R8, R7.reuse, 0x1 ;  /* 0x00000007080e7211 */ /* 0x080fe200078208ff */
[C---:B------:R-:W-:Y:S01]  /*0190*/  IMAD R22, R11.reuse, 0x2, R10 ;  /* 0x000000020b167824 */ /* 0x040fe200078e020a */
[-C--:B------:R-:W-:Y:S02]  /*01a0*/  LEA.HI.X.SX32 R13, R6, R0.reuse, 0x1, P0 ;  /* 0x00000000060d7211 */ /* 0x080fe400000f0eff */
[-C--:B------:R-:W-:Y:S02]  /*01b0*/  LEA R16, P0, R10, R7.reuse, 0x1 ;  /* 0x000000070a107211 */ /* 0x080fe400078008ff */
[-C--:B------:R-:W-:Y:S01]  /*01c0*/  LEA.HI.X.SX32 R15, R8, R0.reuse, 0x1, P1 ;  /* 0x00000000080f7211 */ /* 0x080fe200008f0eff */
[----:B------:R0:W2:Y:S01]  /*01d0*/  LDG.E.U16 R5, desc[UR20][R12.64] ;  /* 0x000000140c057981 */ /* 0x0000a2000c1e1500 */
[-C--:B------:R-:W-:Y:S01]  /*01e0*/  LEA.HI.X.SX32 R17, R10, R0.reuse, 0x1, P0 ;  /* 0x000000000a117211 */ /* 0x080fe200000f0eff */
[C---:B------:R-:W-:Y:S01]  /*01f0*/  IMAD R10, R11.reuse, 0x2, R22 ;  /* 0x000000020b0a7824 */ /* 0x040fe200078e0216 */
[CC--:B------:R-:W-:Y:S01]  /*0200*/  LEA R18, P0, R22.reuse, R7.reuse, 0x1 ;  /* 0x0000000716127211 */ /* 0x0c0fe200078008ff */
[----:B------:R1:W3:Y:S02]  /*0210*/  LDG.E.U16 R6, desc[UR20][R14.64] ;  /* 0x000000140e067981 */ /* 0x0002e4000c1e1500 */
[C---:B------:R-:W-:Y:S01]  /*0220*/  IMAD R24, R11.reuse, 0x2, R10 ;  /* 0x000000020b187824 */ /* 0x040fe200078e020a */
[-C--:B------:R-:W-:Y:S01]  /*0230*/  LEA.HI.X.SX32 R19, R22, R0.reuse, 0x1, P0 ;  /* 0x0000000016137211 */ /* 0x080fe200000f0eff */
[----:B------:R4:W5:Y:S01]  /*0240*/  LDG.E.U16 R8, desc[UR20][R16.64] ;  /* 0x0000001410087981 */ /* 0x000962000c1e1500 */
[-C--:B------:R-:W-:Y:S01]  /*0250*/  LEA R20, P1, R10, R7.reuse, 0x1 ;  /* 0x000000070a147211 */ /* 0x080fe200078208ff */
[C---:B0-----:R-:W-:Y:S01]  /*0260*/  IMAD R12, R11.reuse, 0x2, R24 ;  /* 0x000000020b0c7824 */ /* 0x041fe200078e0218 */
[C---:B------:R-:W-:Y:S01]  /*0270*/  LEA R22, P0, R24.reuse, R7, 0x1 ;  /* 0x0000000718167211 */ /* 0x040fe200078008ff */
[----:B------:R0:W5:Y:S02]  /*0280*/  LDG.E.U16 R9, desc[UR20][R18.64] ;  /* 0x0000001412097981 */ /* 0x000164000c1e1500 */
[----:B-1----:R-:W-:Y:S01]  /*0290*/  IMAD R14, R11, 0x2, R12 ;  /* 0x000000020b0e7824 */ /* 0x002fe200078e020c */
[----:B------:R-:W-:-:S02]  /*02a0*/  LEA.HI.X.SX32 R23, R24, R0, 0x1, P0 ;  /* 0x0000000018177211 */ /* 0x000fc400000f0eff */
[-C--:B------:R-:W-:Y:S02]  /*02b0*/  LEA R24, P0, R12, R7.reuse, 0x1 ;  /* 0x000000070c187211 */ /* 0x080fe400078008ff */
[C---:B------:R-:W-:Y:S02]  /*02c0*/  LEA R30, R11.reuse, R14, 0x1 ;  /* 0x0000000e0b1e7211 */ /* 0x040fe400078e08ff */
[-C--:B------:R-:W-:Y:S02]  /*02d0*/  LEA.HI.X.SX32 R21, R10, R0.reuse, 0x1, P1 ;  /* 0x000000000a157211 */ /* 0x080fe400008f0eff */
[-C--:B------:R-:W-:Y:S01]  /*02e0*/  LEA.HI.X.SX32 R25, R12, R0.reuse, 0x1, P0 ;  /* 0x000000000c197211 */ /* 0x080fe200000f0eff */
[C---:B----4-:R-:W-:Y:S01]  /*02f0*/  IMAD R16, R11.reuse, 0x2, R30 ;  /* 0x000000020b107824 */ /* 0x050fe200078e021e */
[-C--:B------:R-:W-:Y:S01]  /*0300*/  LEA R26, P0, R14, R7.reuse, 0x1 ;  /* 0x000000070e1a7211 */ /* 0x080fe200078008ff */
[----:B------:R1:W4:Y:S01]  /*0310*/  LDG.E.U16 R10, desc[UR20][R20.64] ;  /* 0x00000014140a7981 */ /* 0x000322000c1e1500 */
[----:B------:R-:W-:Y:S01]  /*0320*/  LEA R28, P1, R30, R7, 0x1 ;  /* 0x000000071e1c7211 */ /* 0x000fe200078208ff */
[----:B0-----:R-:W-:Y:S01]  /*0330*/  IMAD R18, R11, 0x2, R16 ;  /* 0x000000020b127824 */ /* 0x001fe200078e0210 */
[-C--:B------:R-:W-:Y:S01]  /*0340*/  LEA.HI.X.SX32 R27, R14, R0.reuse, 0x1, P0 ;  /* 0x000000000e1b7211 */ /* 0x080fe200000f0eff */
[----:B------:R0:W5:Y:S01]  /*0350*/  LDG.E.U16 R12, desc[UR20][R22.64] ;  /* 0x00000014160c7981 */ /* 0x000162000c1e1500 */
[----:B------:R-:W-:-:S02]  /*0360*/  LEA.HI.X.SX32 R29, R30, R0, 0x1, P1 ;  /* 0x000000001e1d7211 */ /* 0x000fc400008f0eff */
[CC--:B------:R-:W-:Y:S01]  /*0370*/  LEA R30, P0, R16.reuse, R7.reuse, 0x1 ;  /* 0x00000007101e7211 */ /* 0x0c0fe200078008ff */
[C---:B------:R-:W-:Y:S01]  /*0380*/  IMAD R32, R11.reuse, 0x2, R18 ;  /* 0x000000020b207824 */ /* 0x040fe200078e0212 */
[----:B------:R-:W5:Y:S02]  /*0390*/  LDG.E.U16 R14, desc[UR20][R26.64] ;  /* 0x000000141a0e7981 */ /* 0x000f64000c1e1500 */
[-C--:B------:R-:W-:Y:S02]  /*03a0*/  LEA.HI.X.SX32 R31, R16, R0.reuse, 0x1, P0 ;  /* 0x00000000101f7211 */ /* 0x080fe400000f0eff */
[CC--:B-1----:R-:W-:Y:S01]  /*03b0*/  LEA R20, P0, R18.reuse, R7.reuse, 0x1 ;  /* 0x0000000712147211 */ /* 0x0c2fe200078008ff */
[----:B------:R1:W3:Y:S03]  /*03c0*/  LDG.E.U16 R15, desc[UR20][R28.64] ;  /* 0x000000141c0f7981 */ /* 0x0002e6000c1e1500 */
[----:B------:R-:W-:Y:S01]  /*03d0*/  LEA.HI.X.SX32 R21, R18, R0, 0x1, P0 ;  /* 0x0000000012157211 */ /* 0x000fe200000f0eff */
[C---:B------:R-:W-:Y:S01]  /*03e0*/  IMAD R18, R11.reuse, 0x2, R32 ;  /* 0x000000020b127824 */ /* 0x040fe200078e0220 */
[----:B------:R1:W5:Y:S03]  /*03f0*/  LDG.E.U16 R13, desc[UR20][R24.64] ;  /* 0x00000014180d7981 */ /* 0x000366000c1e1500 */
[C---:B------:R-:W-:Y:S01]  /*0400*/  IMAD R34, R11.reuse, 0x2, R18 ;  /* 0x000000020b227824 */ /* 0x040fe200078e0212 */
[----:B0-----:R-:W-:Y:S01]  /*0410*/  LEA R22, P0, R32, R7, 0x1 ;  /* 0x0000000720167211 */ /* 0x001fe200078008ff */
[----:B------:R0:W5:Y:S02]  /*0420*/  LDG.E.U16 R16, desc[UR20][R30.64] ;  /* 0x000000141e107981 */ /* 0x000164000c1e1500 */
[----:B-1----:R-:W-:-:S02]  /*0430*/  IMAD R28, R11, 0x2, R34 ;  /* 0x000000020b1c7824 */ /* 0x002fc400078e0222 */
[----:B------:R-:W5:Y:S02]  /*0440*/  LDG.E.U16 R17, desc[UR20][R20.64] ;  /* 0x0000001414117981 */ /* 0x000f64000c1e1500 */
[----:B------:R-:W-:Y:S01]  /*0450*/  IMAD R36, R11, 0x2, R28 ;  /* 0x000000020b247824 */ /* 0x000fe200078e021c */
[----:B------:R-:W-:-:S03]  /*0460*/  LEA.HI.X.SX32 R23, R32, R0, 0x1, P0 ;  /* 0x0000000020177211 */ /* 0x000fc600000f0eff */
[C---:B------:R-:W-:Y:S01]  /*0470*/  IMAD R38, R11.reuse, 0x2, R36 ;  /* 0x000000020b267824 */ /* 0x040fe200078e0224 */
[-C--:B------:R-:W-:Y:S02]  /*0480*/  LEA R26, P0, R34, R7.reuse, 0x1 ;  /* 0x00000007221a7211 */ /* 0x080fe400078008ff */
[-C--:B------:R-:W-:Y:S01]  /*0490*/  LEA R24, P1, R18, R7.reuse, 0x1 ;  /* 0x0000000712187211 */ /* 0x080fe200078208ff */
[----:B------:R-:W-:Y:S01]  /*04a0*/  IMAD R40, R11, 0x2, R38 ;  /* 0x000000020b287824 */ /* 0x000fe200078e0226 */
[-C--:B------:R-:W-:Y:S02]  /*04b0*/  LEA.HI.X.SX32 R27, R34, R0.reuse, 0x1, P0 ;  /* 0x00000000221b7211 */ /* 0x080fe400000f0eff */
[-C--:B------:R-:W-:Y:S02]  /*04c0*/  LEA.HI.X.SX32 R25, R18, R0.reuse, 0x1, P1 ;  /* 0x0000000012197211 */ /* 0x080fe400008f0eff */
[CC--:B0-----:R-:W-:Y:S01]  /*04d0*/  LEA R30, P0, R28.reuse, R7.reuse, 0x1 ;  /* 0x000000071c1e7211 */ /* 0x0c1fe200078008ff */
[----:B------:R0:W5:Y:S03]  /*04e0*/  LDG.E.U16 R18, desc[UR20][R22.64] ;  /* 0x0000001416127981 */ /* 0x000166000c1e1500 */
[----:B------:R-:W-:Y:S01]  /*04f0*/  LEA.HI.X.SX32 R31, R28, R0, 0x1, P0 ;  /* 0x000000001c1f7211 */ /* 0x000fe200000f0eff */
[----:B------:R1:W5:Y:S01]  /*0500*/  LDG.E.U16 R19, desc[UR20][R24.64] ;  /* 0x0000001418137981 */ /* 0x000362000c1e1500 */
[----:B------:R-:W-:-:S02]  /*0510*/  LEA R32, P0, R36, R7, 0x1 ;  /* 0x0000000724207211 */ /* 0x000fc400078008ff */
[-C--:B------:R-:W-:Y:S01]  /*0520*/  LEA R34, P1, R38, R7.reuse, 0x1 ;  /* 0x0000000726227211 */ /* 0x080fe200078208ff */
[----:B------:R1:W5:Y:S01]  /*0530*/  LDG.E.U16 R21, desc[UR20][R30.64] ;  /* 0x000000141e157981 */ /* 0x000362000c1e1500 */
[C---:B0-----:R-:W-:Y:S02]  /*0540*/  LEA R22, R11.reuse, R40, 0x1 ;  /* 0x000000280b167211 */ /* 0x041fe400078e08ff */
[-C--:B------:R-:W-:Y:S01]  /*0550*/  LEA.HI.X.SX32 R33, R36, R0.reuse, 0x1, P0 ;  /* 0x0000000024217211 */ /* 0x080fe200000f0eff */
[----:B------:R0:W5:Y:S02]  /*0560*/  LDG.E.U16 R20, desc[UR20][R26.64] ;  /* 0x000000141a147981 */ /* 0x000164000c1e1500 */
[C---:B------:R-:W-:Y:S01]  /*0570*/  IMAD R42, R11.reuse, 0x2, R22 ;  /* 0x000000020b2a7824 */ /* 0x040fe200078e0216 */
[C---:B-1----:R-:W-:Y:S01]  /*0580*/  LEA R24, P0, R40.reuse, R7, 0x1 ;  /* 0x0000000728187211 */ /* 0x042fe200078008ff */
[----:B------:R1:W5:Y:S02]  /*0590*/  LDG.E.U16 R28, desc[UR20][R32.64] ;  /* 0x00000014201c7981 */ /* 0x000364000c1e1500 */
[----:B------:R-:W-:Y:S01]  /*05a0*/  IMAD R44, R11, 0x2, R42 ;  /* 0x000000020b2c7824 */ /* 0x000fe200078e022a */
[----:B------:R-:W-:-:S03]  /*05b0*/  LEA.HI.X.SX32 R25, R40, R0, 0x1, P0 ;  /* 0x0000000028197211 */ /* 0x000fc600000f0eff */
[C---:B------:R-:W-:Y:S01]  /*05c0*/  IMAD R40, R11.reuse, 0x2, R44 ;  /* 0x000000020b287824 */ /* 0x040fe200078e022c */
[-C--:B------:R-:W-:Y:S01]  /*05d0*/  LEA.HI.X.SX32 R35, R38, R0.reuse, 0x1, P1 ;  /* 0x0000000026237211 */ /* 0x080fe200008f0eff */
[----:B------:R-:W5:Y:S01]  /*05e0*/  LDG.E.U16 R36, desc[UR20][R24.64] ;  /* 0x0000001418247981 */ /* 0x000f62000c1e1500 */
[-C--:B------:R-:W-:Y:S01]  /*05f0*/  LEA R38, P1, R44, R7.reuse, 0x1 ;  /* 0x000000072c267211 */ /* 0x080fe200078208ff */
[C---:B------:R-:W-:Y:S01]  /*0600*/  IMAD R30, R11.reuse, 0x2, R40 ;  /* 0x000000020b1e7824 */ /* 0x040fe200078e0228 */
[----:B0-----:R-:W-:Y:S01]  /*0610*/  LEA R26, P0, R22, R7, 0x1 ;  /* 0x00000007161a7211 */ /* 0x001fe200078008ff */
[----:B------:R0:W5:Y:S01]  /*0620*/  LDG.E.U16 R29, desc[UR20][R34.64] ;  /* 0x00000014221d7981 */ /* 0x000162000c1e1500 */
[----:B------:R-:W-:Y:S01]  /*0630*/  LEA.HI.X.SX32 R39, R44, R0, 0x1, P1 ;  /* 0x000000002c277211 */ /* 0x000fe200008f0eff */
[----:B------:R-:W-:-:S04]  /*0640*/  IMAD R44, R11, 0x2, R30 ;  /* 0x000000020b2c7824 */ /* 0x000fc800078e021e */
[----:B------:R-:W-:Y:S01]  /*0650*/  IMAD R46, R11, 0x2, R44 ;  /* 0x000000020b2e7824 */ /* 0x000fe200078e022c */
[----:B------:R-:W-:-:S03]  /*0660*/  LEA.HI.X.SX32 R27, R22, R0, 0x1, P0 ;  /* 0x00000000161b7211 */ /* 0x000fc600000f0eff */
[C---:B------:R-:W-:Y:S01]  /*0670*/  IMAD R48, R11.reuse, 0x2, R46 ;  /* 0x000000020b307824 */ /* 0x040fe200078e022e */
[-C--:B------:R-:W-:Y:S01]  /*0680*/  LEA R22, P1, R46, R7.reuse, 0x1 ;  /* 0x000000072e167211 */ /* 0x080fe200078208ff */
[----:B------:R-:W5:Y:S02]  /*0690*/  LDG.E.U16 R37, desc[UR20][R26.64] ;  /* 0x000000141a257981 */ /* 0x000f64000c1e1500 */
[C---:B------:R-:W-:Y:S01]  /*06a0*/  IMAD R50, R11.reuse, 0x2, R48 ;  /* 0x000000020b327824 */ /* 0x040fe200078e0230 */
[-C--:B-1----:R-:W-:Y:S02]  /*06b0*/  LEA R32, P0, R40, R7.reuse, 0x1 ;  /* 0x0000000728207211 */ /* 0x082fe400078008ff */
[----:B------:R-:W-:Y:S02]  /*06c0*/  LEA.HI.X.SX32 R23, R46, R0, 0x1, P1 ;  /* 0x000000002e177211 */ /* 0x000fe400008f0eff */
[----:B------:R-:W-:Y:S02]  /*06d0*/  LEA R46, R11, R50, 0x1 ;  /* 0x000000320b2e7211 */ /* 0x000fe400078e08ff */
[----:B------:R-:W-:Y:S01]  /*06e0*/  LEA.HI.X.SX32 R33, R40, R0, 0x1, P0 ;  /* 0x0000000028217211 */ /* 0x000fe200000f0eff */
[----:B------:R-:W5:Y:S01]  /*06f0*/  LDG.E.U16 R45, desc[UR20][R22.64] ;  /* 0x00000014162d7981 */ /* 0x000f62000c1e1500 */
[----:B0-----:R-:W-:-:S03]  /*0700*/  LEA R34, P0, R30, R7, 0x1 ;  /* 0x000000071e227211 */ /* 0x001fc600078008ff */
[----:B------:R0:W5:Y:S01]  /*0710*/  LDG.E.U16 R40, desc[UR20][R38.64] ;  /* 0x0000001426287981 */ /* 0x000162000c1e1500 */
[----:B------:R-:W-:-:S03]  /*0720*/  LEA.HI.X.SX32 R35, R30, R0, 0x1, P0 ;  /* 0x000000001e237211 */ /* 0x000fc600000f0eff */
[----:B------:R1:W5:Y:S01]  /*0730*/  LDG.E.U16 R41, desc[UR20][R32.64] ;  /* 0x0000001420297981 */ /* 0x000362000c1e1500 */
[----:B0-----:R-:W-:Y:S01]  /*0740*/  IMAD R38, R11, 0x2, R46 ;  /* 0x000000020b267824 */ /* 0x001fe200078e022e */
[-C--:B------:R-:W-:Y:S02]  /*0750*/  LEA R24, P0, R48, R7.reuse, 0x1 ;  /* 0x0000000730187211 */ /* 0x080fe400078008ff */
[----:B------:R0:W5:Y:S02]  /*0760*/  LDG.E.U16 R43, desc[UR20][R34.64] ;  /* 0x00000014222b7981 */ /* 0x000164000c1e1500 */
[----:B------:R-:W-:-:S04]  /*0770*/  LEA R30, P1, R38, R7, 0x1 ;  /* 0x00000007261e7211 */ /* 0x000fc800078208ff */
[----:B------:R-:W-:-:S05]  /*0780*/  LEA.HI.X.SX32 R31, R38, R0, 0x1, P1 ;  /* 0x00000000261f7211 */ /* 0x000fca00008f0eff */
[----:B------:R-:W5:Y:S01]  /*0790*/  LDG.E.U16 R49, desc[UR20][R30.64] ;  /* 0x000000141e317981 */ /* 0x000f62000c1e1500 */
[----:B------:R-:W-:Y:S01]  /*07a0*/  LEA.HI.X.SX32 R25, R48, R0, 0x1, P0 ;  /* 0x0000000030197211 */ /* 0x000fe200000f0eff */
[----:B------:R-:W-:Y:S01]  /*07b0*/  IMAD R48, R11, 0x2, R38 ;  /* 0x000000020b307824 */ /* 0x000fe200078e0226 */
[----:B------:R-:W-:-:S03]  /*07c0*/  LEA R26, P0, R50, R7, 0x1 ;  /* 0x00000007321a7211 */ /* 0x000fc600078008ff */
[----:B------:R0:W5:Y:S01]  /*07d0*/  LDG.E.U16 R47, desc[UR20][R24.64] ;  /* 0x00000014182f7981 */ /* 0x000162000c1e1500 */
[-C--:B------:R-:W-:Y:S02]  /*07e0*/  LEA.HI.X.SX32 R27, R50, R0.reuse, 0x1, P0 ;  /* 0x00000000321b7211 */ /* 0x080fe400000f0eff */
[CC--:B-1----:R-:W-:Y:S01]  /*07f0*/  LEA R32, P0, R48.reuse, R7.reuse, 0x1 ;  /* 0x0000000730207211 */ /* 0x0c2fe200078008ff */
[C---:B------:R-:W-:Y:S02]  /*0800*/  IMAD R38, R11.reuse, 0x2, R48 ;  /* 0x000000020b267824 */ /* 0x040fe400078e0230 */
[----:B------:R1:W5:Y:S01]  /*0810*/  LDG.E.U16 R26, desc[UR20][R26.64] ;  /* 0x000000141a1a7981 */ /* 0x000362000c1e1500 */
[-C--:B------:R-:W-:Y:S02]  /*0820*/  LEA.HI.X.SX32 R33, R48, R0.reuse, 0x1, P0 ;  /* 0x0000000030217211 */ /* 0x080fe400000f0eff */
[-C--:B------:R-:W-:Y:S01]  /*0830*/  LEA R22, P0, R42, R7.reuse, 0x1 ;  /* 0x000000072a167211 */ /* 0x080fe200078008ff */
[----:B------:R-:W-:Y:S01]  /*0840*/  IMAD R11, R11, 0x2, R38 ;  /* 0x000000020b0b7824 */ /* 0x000fe200078e0226 */
[----:B0-----:R-:W-:Y:S01]  /*0850*/  LEA R34, P1, R38, R7, 0x1 ;  /* 0x0000000726227211 */ /* 0x001fe200078208ff */
[----:B------:R-:W5:Y:S01]  /*0860*/  LDG.E.U16 R32, desc[UR20][R32.64] ;  /* 0x0000001420207981 */ /* 0x000f62000c1e1500 */
[----:B------:R-:W-:-:S02]  /*0870*/  LEA.HI.X.SX32 R23, R42, R0, 0x1, P0 ;  /* 0x000000002a177211 */ /* 0x000fc400000f0eff */
[-C--:B------:R-:W-:Y:S02]  /*0880*/  LEA R24, P0, R44, R7.reuse, 0x1 ;  /* 0x000000072c187211 */ /* 0x080fe400078008ff */
[-C--:B------:R-:W-:Y:S02]  /*0890*/  LEA.HI.X.SX32 R35, R38, R0.reuse, 0x1, P1 ;  /* 0x0000000026237211 */ /* 0x080fe400008f0eff */
[-C--:B------:R-:W-:Y:S01]  /*08a0*/  LEA.HI.X.SX32 R25, R44, R0.reuse, 0x1, P0 ;  /* 0x000000002c197211 */ /* 0x080fe200000f0eff */
[----:B------:R0:W5:Y:S01]  /*08b0*/  LDG.E.U16 R23, desc[UR20][R22.64] ;  /* 0x0000001416177981 */ /* 0x000162000c1e1500 */
[CC--:B------:R-:W-:Y:S02]  /*08c0*/  LEA R30, P1, R46.reuse, R7.reuse, 0x1 ;  /* 0x000000072e1e7211 */ /* 0x0c0fe400078208ff */
[----:B------:R-:W-:Y:S01]  /*08d0*/  LEA R38, P0, R11, R7, 0x1 ;  /* 0x000000070b267211 */ /* 0x000fe200078008ff */
[----:B------:R-:W5:Y:S01]  /*08e0*/  LDG.E.U16 R34, desc[UR20][R34.64] ;  /* 0x0000001422227981 */ /* 0x000f62000c1e1500 */
[----:B------:R-:W-:-:S02]  /*08f0*/  LEA.HI.X.SX32 R31, R46, R0, 0x1, P1 ;  /* 0x000000002e1f7211 */ /* 0x000fc400008f0eff */
[----:B------:R-:W-:Y:S01]  /*0900*/  LEA.HI.X.SX32 R39, R11, R0, 0x1, P0 ;  /* 0x000000000b277211 */ /* 0x000fe200000f0eff */
[----:B------:R0:W5:Y:S04]  /*0910*/  LDG.E.U16 R7, desc[UR20][R24.64] ;  /* 0x0000001418077981 */ /* 0x000168000c1e1500 */
[----:B------:R-:W5:Y:S04]  /*0920*/  LDG.E.U16 R30, desc[UR20][R30.64] ;  /* 0x000000141e1e7981 */ /* 0x000f68000c1e1500 */
[----:B------:R-:W5:Y:S01]  /*0930*/  LDG.E.U16 R38, desc[UR20][R38.64] ;  /* 0x0000001426267981 */ /* 0x000f62000c1e1500 */
[----:B------:R-:W0:Y:S01]  /*0940*/  S2UR UR7, SR_CgaCtaId ;  /* 0x00000000000779c3 */ /* 0x000e220000008800 */
[----:B------:R-:W-:-:S02]  /*0950*/  LOP3.LUT R11, R4, 0x3f, RZ, 0xc0, !PT ;  /* 0x0000003f040b7812 */ /* 0x000fc400078ec0ff */
[----:B------:R-:W-:-:S03]  /*0960*/  SHF.R.S32.HI R0, RZ, 0x7, R4 ;  /* 0x00000007ff007819 */ /* 0x000fc60000011404 */
[----:B-1----:R-:W-:Y:S01]  /*0970*/  IMAD.SHL.U32 R27, R11, 0x2, RZ ;  /* 0x000000020b1b7824 */ /* 0x002fe200078e00ff */
[----:B------:R-:W-:Y:S01]  /*0980*/  SGXT R0, R0, 0x1 ;  /* 0x000000010000781a */ /* 0x000fe20000000200 */
[----:B------:R-:W-:Y:S01]  /*0990*/  UMOV UR4, 0x400 ;  /* 0x0000040000047882 */ /* 0x000fe20000000000 */
[----:B0-----:R-:W-:Y:S02]  /*09a0*/  LOP3.LUT R22, R4, 0x40, RZ, 0xc0, !PT ;  /* 0x0000004004167812 */ /* 0x001fe400078ec0ff */
[----:B------:R-:W-:-:S05]  /*09b0*/  LOP3.LUT R27, R27, 0x90, R0, 0x78, !PT ;  /* 0x000000901b1b7812 */ /* 0x000fca00078e7800 */
[----:B------:R-:W-:Y:S01]  /*09c0*/  IMAD R0, R22, 0x80, R27 ;  /* 0x0000008016007824 */ /* 0x000fe200078e021b */
[----:B------:R-:W-:-:S04]  /*09d0*/  ULEA UR7, UR7, UR4, 0x18 ;  /* 0x0000000407077291 */ /* 0x000fc8000f8ec03f */
[----:B------:R-:W-:Y:S01]  /*09e0*/  LOP3.LUT R25, R0, 0x20, RZ, 0x3c, !PT ;  /* 0x0000002000197812 */ /* 0x000fe200078e3cff */
[----:B------:R-:W-:Y:S01]  /*09f0*/  IMAD.MOV.U32 R71, RZ, RZ, -0x800000 ;  /* 0xff800000ff477424 */ /* 0x000fe200078e00ff */
[----:B------:R-:W-:Y:S01]  /*0a00*/  MOV R68, 0x3f800000 ;  /* 0x3f80000000447802 */ /* 0x000fe20000000f00 */
[----:B------:R-:W-:Y:S01]  /*0a10*/  IMAD.MOV.U32 R72, RZ, RZ, 0x3f800000 ;  /* 0x3f800000ff487424 */ /* 0x000fe200078e00ff */
[----:B------:R-:W-:Y:S01]  /*0a20*/  CS2R R50, SRZ ;  /* 0x0000000000327805 */ /* 0x000fe2000001ff00 */
[----:B------:R-:W-:Y:S01]  /*0a30*/  IMAD.MOV.U32 R56, RZ, RZ, -0x800000 ;  /* 0xff800000ff387424 */ /* 0x000fe200078e00ff */
[----:B------:R-:W-:Y:S02]  /*0a40*/  CS2R R52, SRZ ;  /* 0x0000000000347805 */ /* 0x000fe4000001ff00 */
[----:B------:R-:W-:Y:S01]  /*0a50*/  CS2R R54, SRZ ;  /* 0x0000000000367805 */ /* 0x000fe2000001ff00 */
[----:B------:R-:W-:Y:S01]  /*0a60*/  IMAD.SHL.U32 R66, R4, 0x2, RZ ;  /* 0x0000000204427824 */ /* 0x000fe200078e00ff */
[----:B--2---:R0:W-:Y:S02]  /*0a70*/  STS.U16 [R0+UR7], R5 ;  /* 0x0000000500007988 */ /* 0x0041e40008000407 */
[----:B0-----:R-:W-:-:S02]  /*0a80*/  LOP3.LUT R5, R0, 0x60, RZ, 0x3c, !PT ;  /* 0x0000006000057812 */ /* 0x001fc400078e3cff */
[----:B----4-:R0:W-:Y:S02]  /*0a90*/  STS.U16 [R0+UR7+0x400], R10 ;  /* 0x0004000a00007988 */ /* 0x0101e40008000407 */
[----:B0-----:R-:W-:Y:S02]  /*0aa0*/  LOP3.LUT R10, R0, 0x40, RZ, 0x3c, !PT ;  /* 0x00000040000a7812 */ /* 0x001fe400078e3cff */
[----:B---3--:R-:W-:Y:S04]  /*0ab0*/  STS.U16 [R0+UR7+0x800], R15 ;  /* 0x0008000f00007988 */ /* 0x008fe80008000407 */
[----:B-----5:R-:W-:Y:S04]  /*0ac0*/  STS.U16 [R0+UR7+0xc00], R19 ;  /* 0x000c001300007988 */ /* 0x020fe80008000407 */
[----:B------:R-:W-:Y:S04]  /*0ad0*/  STS.U16 [R0+UR7+0x1000], R29 ;  /* 0x0010001d00007988 */ /* 0x000fe80008000407 */
[----:B------:R-:W-:Y:S04]  /*0ae0*/  STS.U16 [R0+UR7+0x1800], R45 ;  /* 0x0018002d00007988 */ /* 0x000fe80008000407 */
[----:B------:R-:W-:Y:S04]  /*0af0*/  STS.U16 [R0+UR7+0x1400], R40 ;  /* 0x0014002800007988 */ /* 0x000fe80008000407 */
[----:B------:R0:W-:Y:S02]  /*0b00*/  STS.U16 [R0+UR7+0x1c00], R49 ;  /* 0x001c003100007988 */ /* 0x0001e40008000407 */
[----:B0-----:R-:W0:Y:S02]  /*0b10*/  LDC R0, c[0x0][0x280] ;  /* 0x0000a000ff007b82 */ /* 0x001e240000000800 */
[----:B------:R-:W-:Y:S04]  /*0b20*/  STS.U16 [R25+UR7+0x100], R6 ;  /* 0x0001000619007988 */ /* 0x000fe80008000407 */
[----:B------:R-:W-:Y:S04]  /*0b30*/  STS.U16 [R25+UR7+0x500], R12 ;  /* 0x0005000c19007988 */ /* 0x000fe80008000407 */
[----:B------:R-:W-:Y:S04]  /*0b40*/  STS.U16 [R25+UR7+0x900], R16 ;  /* 0x0009001019007988 */ /* 0x000fe80008000407 */
[----:B------:R-:W-:Y:S01]  /*0b50*/  STS.U16 [R25+UR7+0xd00], R20 ;  /* 0x000d001419007988 */ /* 0x000fe20008000407 */
[----:B0-----:R-:W-:-:S03]  /*0b60*/  ISETP.GE.AND P0, PT, R0, 0x1, PT ;  /* 0x000000010000780c */ /* 0x001fc60003f06270 */
[----:B------:R-:W-:Y:S04]  /*0b70*/  STS.U16 [R25+UR7+0x1100], R36 ;  /* 0x0011002419007988 */ /* 0x000fe80008000407 */
[----:B------:R-:W-:Y:S04]  /*0b80*/  STS.U16 [R25+UR7+0x1500], R41 ;  /* 0x0015002919007988 */ /* 0x000fe80008000407 */
[----:B------:R-:W-:Y:S04]  /*0b90*/  STS.U16 [R25+UR7+0x1900], R47 ;  /* 0x0019002f19007988 */ /* 0x000fe80008000407 */
[----:B------:R0:W-:Y:S04]  /*0ba0*/  STS.U16 [R25+UR7+0x1d00], R32 ;  /* 0x001d002019007988 */ /* 0x0001e80008000407 */
[----:B------:R-:W-:Y:S04]  /*0bb0*/  STS.U16 [R10+UR7+0x200], R8 ;  /* 0x000200080a007988 */ /* 0x000fe80008000407 */
[----:B------:R-:W-:Y:S04]  /*0bc0*/  STS.U16 [R10+UR7+0x600], R13 ;  /* 0x0006000d0a007988 */ /* 0x000fe80008000407 */
[----:B------:R-:W-:Y:S04]  /*0bd0*/  STS.U16 [R10+UR7+0xa00], R17 ;  /* 0x000a00110a007988 */ /* 0x000fe80008000407 */
[----:B------:R-:W-:Y:S04]  /*0be0*/  STS.U16 [R10+UR7+0xe00], R21 ;  /* 0x000e00150a007988 */ /* 0x000fe80008000407 */
[----:B------:R-:W-:Y:S04]  /*0bf0*/  STS.U16 [R10+UR7+0x1200], R37 ;  /* 0x001200250a007988 */ /* 0x000fe80008000407 */
[----:B------:R-:W-:Y:S04]  /*0c00*/  STS.U16 [R10+UR7+0x1600], R43 ;  /* 0x0016002b0a007988 */ /* 0x000fe80008000407 */
[----:B------:R1:W-:Y:S04]  /*0c10*/  STS.U16 [R10+UR7+0x1a00], R26 ;  /* 0x001a001a0a007988 */ /* 0x0003e80008000407 */
[----:B------:R2:W-:Y:S01]  /*0c20*/  STS.U16 [R10+UR7+0x1e00], R34 ;  /* 0x001e00220a007988 */ /* 0x0005e20008000407 */
[----:B0-----:R-:W-:-:S03]  /*0c30*/  CS2R R24, SRZ ;  /* 0x0000000000187805 */ /* 0x001fc6000001ff00 */
[----:B------:R-:W-:Y:S01]  /*0c40*/  STS.U16 [R5+UR7+0x300], R9 ;  /* 0x0003000905007988 */ /* 0x000fe20008000407 */
[----:B------:R-:W-:-:S03]  /*0c50*/  CS2R R32, SRZ ;  /* 0x0000000000207805 */ /* 0x000fc6000001ff00 */
[----:B------:R-:W-:Y:S01]  /*0c60*/  STS.U16 [R5+UR7+0x700], R14 ;  /* 0x0007000e05007988 */ /* 0x000fe20008000407 */
[----:B-1----:R-:W-:-:S03]  /*0c70*/  CS2R R26, SRZ ;  /* 0x00000000001a7805 */ /* 0x002fc6000001ff00 */
[----:B------:R-:W-:Y:S01]  /*0c80*/  STS.U16 [R5+UR7+0xb00], R18 ;  /* 0x000b001205007988 */ /* 0x000fe20008000407 */
[----:B--2---:R-:W-:-:S03]  /*0c90*/  CS2R R34, SRZ ;  /* 0x0000000000227805 */ /* 0x004fc6000001ff00 */
[----:B------:R0:W-:Y:S01]  /*0ca0*/  STS.U16 [R5+UR7+0xf00], R28 ;  /* 0x000f001c05007988 */ /* 0x0001e20008000407 */
[----:B------:R-:W-:-:S03]  /*0cb0*/  CS2R R36, SRZ ;  /* 0x0000000000247805 */ /* 0x000fc6000001ff00 */
[----:B------:R-:W-:Y:S01]  /*0cc0*/  STS.U16 [R5+UR7+0x1300], R23 ;  /* 0x0013001705007988 */ /* 0x000fe20008000407 */
[----:B------:R-:W-:-:S03]  /*0cd0*/  CS2R R40, SRZ ;  /* 0x0000000000287805 */ /* 0x000fc6000001ff00 */
[----:B------:R-:W-:Y:S01]  /*0ce0*/  STS.U16 [R5+UR7+0x1700], R7 ;  /* 0x0017000705007988 */ /* 0x000fe20008000407 */
[----:B------:R-:W-:-:S03]  /*0cf0*/  CS2R R42, SRZ ;  /* 0x00000000002a7805 */ /* 0x000fc6000001ff00 */
[----:B------:R1:W-:Y:S01]  /*0d00*/  STS.U16 [R5+UR7+0x1b00], R30 ;  /* 0x001b001e05007988 */ /* 0x0003e20008000407 */
[----:B0-----:R-:W-:-:S03]  /*0d10*/  CS2R R28, SRZ ;  /* 0x00000000001c7805 */ /* 0x001fc6000001ff00 */
[----:B------:R0:W-:Y:S01]  /*0d20*/  STS.U16 [R5+UR7+0x1f00], R38 ;  /* 0x001f002605007988 */ /* 0x0001e20008000407 */
[----:B------:R-:W-:Y:S02]  /*0d30*/  CS2R R44, SRZ ;  /* 0x00000000002c7805 */ /* 0x000fe4000001ff00 */
[----:B------:R-:W-:Y:S02]  /*0d40*/  CS2R R46, SRZ ;  /* 0x00000000002e7805 */ /* 0x000fe4000001ff00 */
[----:B------:R-:W-:Y:S02]  /*0d50*/  CS2R R48, SRZ ;  /* 0x0000000000307805 */ /* 0x000fe4000001ff00 */
[----:B-1----:R-:W-:Y:S02]  /*0d60*/  CS2R R30, SRZ ;  /* 0x00000000001e7805 */ /* 0x002fe4000001ff00 */
[----:B0-----:R-:W-:Y:S02]  /*0d70*/  CS2R R38, SRZ ;  /* 0x0000000000267805 */ /* 0x001fe4000001ff00 */
[----:B------:R-:W-:Y:S01]  /*0d80*/  LOP3.LUT R5, R4, 0xff, RZ, 0xc0, !PT ;  /* 0x000000ff04057812 */ /* 0x000fe200078ec0ff */
[----:B------:R-:W-:Y:S06]  /*0d90*/  @!P0 BRA `(.L_x_0) ;  /* 0x00000010000c8947 */ /* 0x000fec0003800000 */
[----:B------:R-:W0:Y:S01]  /*0da0*/  LDC.64 R6, c[0x0][0x250] ;  /* 0x00009400ff067b82 */ /* 0x000e220000000a00 */
[----:B------:R-:W-:Y:S01]  /*0db0*/  SHF.R.U32.HI R8, RZ, 0x5, R4 ;  /* 0x00000005ff087819 */ /* 0x000fe20000011604 */
[----:B------:R-:W-:Y:S01]  /*0dc0*/  ULDC UR4, c[0x0][0x258] ;  /* 0x0000960000047ab9 */ /* 0x000fe20000000800 */
[----:B------:R-:W-:Y:S01]  /*0dd0*/  LOP3.LUT R9, R4, 0xc0, RZ, 0xc0, !PT ;  /* 0x000000c004097812 */ /* 0x000fe200078ec0ff */
[----:B------:R-:W-:Y:S01]  /*0de0*/  IMAD R11, R11, UR4, RZ ;  /* 0x000000040b0b7c24 */ /* 0x000fe2000f8e02ff */
[----:B------:R-:W-:Y:S01]  /*0df0*/  R2UR UR22, R8 ;  /* 0x00000000081672ca */ /* 0x000fe200000e0000 */
[----:B------:R-:W-:Y:S01]  /*0e00*/  ULDC.64 UR4, c[0x0][0x218] ;  /* 0x0000860000047ab9 */ /* 0x000fe20000000a00 */
[----:B------:R-:W-:Y:S01]  /*0e10*/  SHF.R.U32.HI R13, RZ, 0x2, R9 ;  /* 0x00000002ff0d7819 */ /* 0x000fe20000011609 */
[----:B------:R-:W1:Y:S01]  /*0e20*/  LDC.64 R64, c[0x0][0x260] ;  /* 0x00009800ff407b82 */ /* 0x000e620000000a00 */
[----:B------:R-:W-:Y:S01]  /*0e30*/  ISETP.NE.U32.AND P0, PT, R22, RZ, PT ;  /* 0x000000ff1600720c */ /* 0x000fe20003f05070 */
[C---:B------:R-:W-:Y:S01]  /*0e40*/  IMAD.SHL.U32 R10, R11.reuse, 0x2, RZ ;  /* 0x000000020b0a7824 */ /* 0x040fe200078e00ff */
[----:B------:R-:W-:Y:S01]  /*0e50*/  LOP3.LUT R12, R4, 0xf, RZ, 0xc0, !PT ;  /* 0x0000000f040c7812 */ /* 0x000fe200078ec0ff */
[----:B------:R-:W-:Y:S01]  /*0e60*/  IMAD.HI R11, R11, 0x2, RZ ;  /* 0x000000020b0b7827 */ /* 0x000fe200078e02ff */
[----:B------:R-:W-:-:S02]  /*0e70*/  SEL R15, RZ, 0x90, !P0 ;  /* 0x00000090ff0f7807 */ /* 0x000fc40004000000 */
[----:B------:R-:W-:Y:S02]  /*0e80*/  CS2R R26, SRZ ;  /* 0x00000000001a7805 */ /* 0x000fe4000001ff00 */
[----:B------:R-:W-:Y:S01]  /*0e90*/  MOV R73, 0xff800000 ;  /* 0xff80000000497802 */ /* 0x000fe20000000f00 */
[----:B------:R-:W2:Y:S01]  /*0ea0*/  LDC R24, c[0x0][0x268] ;  /* 0x00009a00ff187b82 */ /* 0x000ea20000000800 */
[----:B------:R-:W-:Y:S01]  /*0eb0*/  LOP3.LUT R66, R15, 0x17e, R66, 0x78, !PT ;  /* 0x0000017e0f427812 */ /* 0x000fe200078e7842 */
[----:B------:R-:W-:Y:S01]  /*0ec0*/  IMAD.MOV.U32 R72, RZ, RZ, 0x3f800000 ;  /* 0x3f800000ff487424 */ /* 0x000fe200078e00ff */
[----:B------:R-:W-:Y:S01]  /*0ed0*/  CS2R R28, SRZ ;  /* 0x00000000001c7805 */ /* 0x000fe2000001ff00 */
[----:B------:R-:W-:Y:S01]  /*0ee0*/  IMAD.MOV.U32 R74, RZ, RZ, -0x800000 ;  /* 0xff800000ff4a7424 */ /* 0x000fe200078e00ff */
[----:B------:R-:W-:Y:S01]  /*0ef0*/  CS2R R30, SRZ ;  /* 0x00000000001e7805 */ /* 0x000fe2000001ff00 */
[----:B------:R-:W-:Y:S01]  /*0f00*/  IMAD.MOV.U32 R67, RZ, RZ, RZ ;  /* 0x000000ffff437224 */ /* 0x000fe200078e00ff */
[----:B------:R-:W-:Y:S01]  /*0f10*/  CS2R R32, SRZ ;  /* 0x0000000000207805 */ /* 0x000fe2000001ff00 */
[----:B0-----:R-:W-:Y:S01]  /*0f20*/  IMAD R8, R6, UR6, RZ ;  /* 0x0000000606087c24 */ /* 0x001fe2000f8e02ff */
[----:B------:R-:W-:Y:S01]  /*0f30*/  CS2R R34, SRZ ;  /* 0x0000000000227805 */ /* 0x000fe2000001ff00 */
[----:B------:R-:W-:Y:S01]  /*0f40*/  IMAD.SHL.U32 R6, R5, 0x2, RZ ;  /* 0x0000000205067824 */ /* 0x000fe200078e00ff */
[----:B------:R-:W-:Y:S01]  /*0f50*/  CS2R R36, SRZ ;  /* 0x0000000000247805 */ /* 0x000fe2000001ff00 */
[C---:B------:R-:W-:Y:S01]  /*0f60*/  IMAD.SHL.U32 R9, R8.reuse, 0x2, RZ ;  /* 0x0000000208097824 */ /* 0x040fe200078e00ff */
[----:B------:R-:W-:Y:S01]  /*0f70*/  CS2R R38, SRZ ;  /* 0x0000000000267805 */ /* 0x000fe2000001ff00 */
[----:B------:R-:W-:Y:S01]  /*0f80*/  IMAD.HI R8, R8, 0x2, RZ ;  /* 0x0000000208087827 */ /* 0x000fe200078e02ff */
[----:B------:R-:W-:-:S02]  /*0f90*/  LOP3.LUT R6, R6, R13, RZ, 0x3c, !PT ;  /* 0x0000000d06067212 */ /* 0x000fc400078e3cff */
[----:B------:R-:W-:Y:S02]  /*0fa0*/  CS2R R40, SRZ ;  /* 0x0000000000287805 */ /* 0x000fe4000001ff00 */
[----:B------:R-:W-:Y:S01]  /*0fb0*/  IADD3 R13, P0, P1, R10, UR4, R9 ;  /* 0x000000040a0d7c10 */ /* 0x000fe2000f91e009 */
[----:B-1----:R-:W-:Y:S01]  /*0fc0*/  IMAD R64, R64, UR6, RZ ;  /* 0x0000000640407c24 */ /* 0x002fe2000f8e02ff */
[--C-:B------:R-:W-:Y:S01]  /*0fd0*/  SHF.R.U32.HI R10, RZ, 0x6, R4.reuse ;  /* 0x00000006ff0a7819 */ /* 0x100fe20000011604 */
[----:B------:R-:W-:Y:S01]  /*0fe0*/  IMAD R12, R12, R65, RZ ;  /* 0x000000410c0c7224 */ /* 0x000fe200078e02ff */
[----:B------:R-:W-:Y:S01]  /*0ff0*/  SHF.R.U32.HI R9, RZ, 0x4, R4 ;  /* 0x00000004ff097819 */ /* 0x000fe20000011604 */
[----:B------:R-:W-:Y:S01]  /*1000*/  IMAD.MOV.U32 R69, RZ, RZ, RZ ;  /* 0x000000ffff457224 */ /* 0x000fe200078e00ff */
[----:B------:R-:W-:Y:S01]  /*1010*/  SGXT.U32 R10, R10, 0x2 ;  /* 0x000000020a0a781a */ /* 0x000fe20000000000 */
[----:B------:R-:W-:Y:S01]  /*1020*/  IMAD.HI R17, R12, 0x2, RZ ;  /* 0x000000020c117827 */ /* 0x000fe200078e02ff */
[----:B------:R-:W-:Y:S01]  /*1030*/  IADD3.X R25, R11, UR5, R8, P0, P1 ;  /* 0x000000050b197c10 */ /* 0x000fe200087e2408 */
[----:B------:R-:W-:Y:S01]  /*1040*/  ULDC.64 UR4, c[0x0][0x220] ;  /* 0x0000880000047ab9 */ /* 0x000fe20000000a00 */
[----:B------:R-:W-:Y:S01]  /*1050*/  SGXT.U32 R8, R9, 0x4 ;  /* 0x000000040908781a */ /* 0x000fe20000000000 */
[----:B------:R-:W-:Y:S01]  /*1060*/  IMAD R16, R10, R7, RZ ;  /* 0x000000070a107224 */ /* 0x000fe200078e02ff */
[----:B------:R-:W-:Y:S01]  /*1070*/  CS2R R42, SRZ ;  /* 0x00000000002a7805 */ /* 0x000fe2000001ff00 */
[----:B------:R-:W-:Y:S01]  /*1080*/  IMAD.SHL.U32 R9, R64, 0x2, RZ ;  /* 0x0000000240097824 */ /* 0x000fe200078e00ff */
[----:B------:R-:W-:Y:S01]  /*1090*/  CS2R R44, SRZ ;  /* 0x00000000002c7805 */ /* 0x000fe2000001ff00 */
[----:B------:R-:W-:Y:S01]  /*10a0*/  IMAD.SHL.U32 R10, R12, 0x2, RZ ;  /* 0x000000020c0a7824 */ /* 0x000fe200078e00ff */
[----:B------:R-:W-:Y:S01]  /*10b0*/  CS2R R46, SRZ ;  /* 0x00000000002e7805 */ /* 0x000fe2000001ff00 */
[C---:B------:R-:W-:Y:S01]  /*10c0*/  IMAD R18, R7.reuse, 0x4, R16 ;  /* 0x0000000407127824 */ /* 0x040fe200078e0210 */
[----:B------:R-:W-:Y:S01]  /*10d0*/  CS2R R48, SRZ ;  /* 0x0000000000307805 */ /* 0x000fe2000001ff00 */
[----:B------:R-:W-:Y:S01]  /*10e0*/  IMAD.HI R64, R64, 0x2, RZ ;  /* 0x0000000240407827 */ /* 0x000fe200078e02ff */
[----:B------:R-:W-:Y:S01]  /*10f0*/  IADD3 R22, P4, P5, R10, UR4, R9 ;  /* 0x000000040a167c10 */ /* 0x000fe2000fd9e009 */
[----:B------:R-:W-:Y:S01]  /*1100*/  UMOV UR4, URZ ;  /* 0x0000003f00047c82 */ /* 0x000fe20008000000 */
[----:B------:R-:W-:Y:S01]  /*1110*/  LEA R20, R7, R18, 0x2 ;  /* 0x0000001207147211 */ /* 0x000fe200078e10ff */
[----:B--2---:R-:W-:Y:S01]  /*1120*/  IMAD R19, R8, R24, RZ ;  /* 0x0000001808137224 */ /* 0x004fe200078e02ff */
[----:B------:R-:W-:Y:S01]  /*1130*/  IADD3.X R64, R17, UR5, R64, P4, P5 ;  /* 0x0000000511407c10 */ /* 0x000fe2000a7ea440 */
[----:B------:R-:W-:Y:S01]  /*1140*/  UIADD3 UR5, UR7, 0x4000, URZ ;  /* 0x0000400007057890 */ /* 0x000fe2000fffe03f */
[-C--:B------:R-:W-:Y:S01]  /*1150*/  LEA R8, P0, R16, R13.reuse, 0x1 ;  /* 0x0000000d10087211 */ /* 0x080fe200078008ff */
[----:B------:R-:W-:Y:S01]  /*1160*/  IMAD R21, R24, 0x10, R19 ;  /* 0x0000001018157824 */ /* 0x000fe200078e0213 */
[-C--:B------:R-:W-:Y:S01]  /*1170*/  LEA R10, P1, R18, R13.reuse, 0x1 ;  /* 0x0000000d120a7211 */ /* 0x080fe200078208ff */
[----:B------:R-:W-:Y:S01]  /*1180*/  IMAD R15, R7, 0x4, R20 ;  /* 0x00000004070f7824 */ /* 0x000fe200078e0214 */
[----:B------:R-:W-:Y:S01]  /*1190*/  USHF.R.U32.HI UR5, URZ, 0x4, UR5 ;  /* 0x000000043f057899 */ /* 0x000fe20008011605 */
[----:B------:R-:W-:Y:S01]  /*11a0*/  IMAD R23, R24, 0x10, R21 ;  /* 0x0000001018177824 */ /* 0x000fe200078e0215 */
[-C--:B------:R-:W-:Y:S01]  /*11b0*/  LEA R12, P2, R20, R13.reuse, 0x1 ;  /* 0x0000000d140c7211 */ /* 0x080fe200078408ff */
[----:B------:R-:W-:Y:S01]  /*11c0*/  IMAD.MOV.U32 R68, RZ, RZ, 0x3f800000 ;  /* 0x3f800000ff447424 */ /* 0x000fe200078e00ff */
[----:B------:R-:W-:Y:S01]  /*11d0*/  LEA R14, P3, R15, R13, 0x1 ;  /* 0x0000000d0f0e7211 */ /* 0x000fe200078608ff */
[----:B------:R-:W-:Y:S01]  /*11e0*/  IMAD R24, R24, 0x10, R23 ;  /* 0x0000001018187824 */ /* 0x000fe200078e0217 */
[-C--:B------:R-:W-:Y:S01]  /*11f0*/  LEA.HI.X.SX32 R9, R16, R25.reuse, 0x1, P0 ;  /* 0x0000001910097211 */ /* 0x080fe200000f0eff */
[----:B------:R-:W-:Y:S01]  /*1200*/  USGXT.U32 UR18, UR5, 0xe ;  /* 0x0000000e0512789a */ /* 0x000fe20008000000 */
[----:B------:R-:W-:-:S02]  /*1210*/  LEA.HI.X.SX32 R11, R18, R25, 0x1, P1 ;  /* 0x00000019120b7211 */ /* 0x000fc400008f0eff */
[----:B------:R-:W-:Y:S02]  /*1220*/  CS2R R50, SRZ ;  /* 0x0000000000327805 */ /* 0x000fe4000001ff00 */
[-C--:B------:R-:W-:Y:S01]  /*1230*/  LEA R16, P0, R19, R22.reuse, 0x1 ;  /* 0x0000001613107211 */ /* 0x080fe200078008ff */
[----:B------:R-:W-:Y:S01]  /*1240*/  UIADD3 UR10, UP0, UR18, 0x2, URZ ;  /* 0x00000002120a7890 */ /* 0x000fe2000ff1e03f */
[-C--:B------:R-:W-:Y:S02]  /*1250*/  LEA.HI.X.SX32 R13, R20, R25.reuse, 0x1, P2 ;  /* 0x00000019140d7211 */ /* 0x080fe400010f0eff */
[----:B------:R-:W-:Y:S02]  /*1260*/  CS2R R52, SRZ ;  /* 0x0000000000347805 */ /* 0x000fe4000001ff00 */
[----:B------:R-:W-:Y:S01]  /*1270*/  LEA R18, P1, R21, R22, 0x1 ;  /* 0x0000001615127211 */ /* 0x000fe200078208ff */
[----:B------:R-:W-:Y:S01]  /*1280*/  UIADD3.X UR11, UR4, 0x40000040, URZ, UP0, !UPT ;  /* 0x40000040040b7890 */ /* 0x000fe200087fe43f */
[----:B------:R-:W-:-:S02]  /*1290*/  LEA.HI.X.SX32 R15, R15, R25, 0x1, P3 ;  /* 0x000000190f0f7211 */ /* 0x000fc400018f0eff */
[----:B------:R-:W-:Y:S02]  /*12a0*/  CS2R R54, SRZ ;  /* 0x0000000000367805 */ /* 0x000fe4000001ff00 */
[-C--:B------:R-:W-:Y:S01]  /*12b0*/  LEA R20, P2, R23, R22.reuse, 0x1 ;  /* 0x0000001617147211 */ /* 0x080fe200078408ff */
[----:B------:R-:W-:Y:S01]  /*12c0*/  UIADD3.64 UR26, UR10, 0x2, URZ ;  /* 0x000000020a1a7897 */ /* 0x000fe2000fffe03f */
[----:B------:R-:W-:Y:S01]  /*12d0*/  LEA R22, P3, R24, R22, 0x1 ;  /* 0x0000001618167211 */ /* 0x000fe200078608ff */
[----:B------:R-:W-:Y:S01]  /*12e0*/  UIADD3.64 UR14, UR10, 0x4, URZ ;  /* 0x000000040a0e7897 */ /* 0x000fe2000fffe03f */
[-C--:B------:R-:W-:Y:S01]  /*12f0*/  LEA.HI.X.SX32 R17, R19, R64.reuse, 0x1, P0 ;  /* 0x0000004013117211 */ /* 0x080fe200000f0eff */
[----:B------:R-:W-:Y:S01]  /*1300*/  ULDC UR23, c[0x0][0x238] ;  /* 0x00008e0000177ab9 */ /* 0x000fe20000000800 */
[-C--:B------:R-:W-:Y:S02]  /*1310*/  LEA.HI.X.SX32 R19, R21, R64.reuse, 0x1, P1 ;  /* 0x0000004015137211 */ /* 0x080fe400008f0eff */
[----:B------:R-:W-:-:S02]  /*1320*/  LEA.HI.X.SX32 R21, R23, R64, 0x1, P2 ;  /* 0x0000004017157211 */ /* 0x000fc400010f0eff */
[----:B------:R-:W-:Y:S02]  /*1330*/  LEA.HI.X.SX32 R23, R24, R64, 0x1, P3 ;  /* 0x0000004018177211 */ /* 0x000fe400018f0eff */
[----:B------:R-:W-:Y:S02]  /*1340*/  CS2R R24, SRZ ;  /* 0x0000000000187805 */ /* 0x000fe4000001ff00 */
[----:B------:R-:W-:-:S07]  /*1350*/  LOP3.LUT R64, R6, 0x40, RZ, 0x3c, !PT ;  /* 0x0000004006407812 */ /* 0x000fce00078e3cff */
.L_x_1:
[----:B------:R-:W-:-:S04]  /*1360*/  IMAD.WIDE R70, R67, 0x2, R8 ;  /* 0x0000000243467825 */ /* 0x000fc800078e0208 */
[C---:B------:R-:W-:Y:S02]  /*1370*/  IMAD.WIDE R62, R67.reuse, 0x2, R12 ;  /* 0x00000002433e7825 */ /* 0x040fe400078e020c */
[----:B------:R-:W2:Y:S02]  /*1380*/  LDG.E.U16 R71, desc[UR20][R70.64] ;  /* 0x0000001446477981 */ /* 0x000ea4000c1e1500 */
[C---:B------:R-:W-:Y:S02]  /*1390*/  IMAD.WIDE R60, R67.reuse, 0x2, R10 ;  /* 0x00000002433c7825 */ /* 0x040fe400078e020a */
[----:B------:R-:W3:Y:S02]  /*13a0*/  LDG.E.U16 R63, desc[UR20][R62.64] ;  /* 0x000000143e3f7981 */ /* 0x000ee4000c1e1500 */
[----:B------:R-:W-:Y:S02]  /*13b0*/  IMAD.WIDE R56, R67, 0x2, R14 ;  /* 0x0000000243387825 */ /* 0x000fe400078e020e */
[----:B------:R-:W4:Y:S04]  /*13c0*/  LDG.E.U16 R61, desc[UR20][R60.64] ;  /* 0x000000143c3d7981 */ /* 0x000f28000c1e1500 */
[----:B------:R-:W5:Y:S01]  /*13d0*/  LDG.E.U16 R57, desc[UR20][R56.64] ;  /* 0x0000001438397981 */ /* 0x000f62000c1e1500 */
[----:B------:R-:W-:Y:S01]  /*13e0*/  IMAD.WIDE R76, R69, 0x2, R18 ;  /* 0x00000002454c7825 */ /* 0x000fe200078e0212 */
[----:B------:R-:W-:Y:S01]  /*13f0*/  BAR.SYNC.DEFER_BLOCKING 0x0 ;  /* 0x0000000000007b1d */ /* 0x000fe20000010000 */
[----:B------:R-:W-:-:S02]  /*1400*/  USHF.L.U32 UR5, UR22, 0x7, URZ ;  /* 0x0000000716057899 */ /* 0x000fc4000800063f */
[----:B------:R-:W-:Y:S02]  /*1410*/  IMAD.WIDE R58, R69, 0x2, R16 ;  /* 0x00000002453a7825 */ /* 0x000fe400078e0210 */
[----:B------:R-:W-:-:S04]  /*1420*/  ULOP3.LUT UR5, UR5, 0x200, URZ, 0xc0, !UPT ;  /* 0x0000020005057892 */ /* 0x000fc8000f8ec03f */
[----:B------:R-:W-:-:S04]  /*1430*/  ULEA.HI UR5, UR7, UR5, URZ, 0x1c ;  /* 0x0000000507057291 */ /* 0x000fc8000f8fe03f */
[----:B------:R-:W-:Y:S01]  /*1440*/  ULOP3.LUT UR16, UR5, 0x3fff, URZ, 0xc0, !UPT ;  /* 0x00003fff05107892 */ /* 0x000fe2000f8ec03f */
[----:B------:R-:W-:Y:S01]  /*1450*/  UMOV UR19, 0x40000040 ;  /* 0x4000004000137882 */ /* 0x000fe20000000000 */
[----:B------:R-:W-:Y:S02]  /*1460*/  UMOV UR17, 0x40000040 ;  /* 0x4000004000117882 */ /* 0x000fe40000000000 */
[----:B------:R-:W-:Y:S01]  /*1470*/  UIADD3 UR8, UP0, UR16, 0x80, URZ ;  /* 0x0000008010087890 */ /* 0x000fe2000ff1e03f */
[----:B------:R-:W-:-:S03]  /*1480*/  UMOV UR5, URZ ;  /* 0x0000003f00057c82 */ /* 0x000fc60008000000 */
[----:B------:R-:W-:-:S04]  /*1490*/  UIADD3.X UR9, UR5, 0x40000040, URZ, UP0, !UPT ;  /* 0x4000004005097890 */ /* 0x000fc800087fe43f */
[----:B------:R-:W-:Y:S01]  /*14a0*/  UIADD3.64 UR24, UR8, 0x80, URZ ;  /* 0x0000008008187897 */ /* 0x000fe2000fffe03f */
[----:B--2---:R0:W-:Y:S04]  /*14b0*/  STS.U16 [R6+UR7+0x4000], R71 ;  /* 0x0040004706007988 */ /* 0x0041e80008000407 */
[----:B---3--:R-:W-:Y:S04]  /*14c0*/  STS.U16 [R6+UR7+0x4400], R63 ;  /* 0x0044003f06007988 */ /* 0x008fe80008000407 */
[----:B----4-:R-:W-:Y:S04]  /*14d0*/  STS.U16 [R64+UR7+0x4200], R61 ;  /* 0x0042003d40007988 */ /* 0x010fe80008000407 */
[----:B-----5:R1:W-:Y:S01]  /*14e0*/  STS.U16 [R64+UR7+0x4600], R57 ;  /* 0x0046003940007988 */ /* 0x0203e20008000407 */
[----:B------:R2:W-:Y:S06]  /*14f0*/  MEMBAR.ALL.CTA ;  /* 0x0000000000007992 */ /* 0x0005ec0000008000 */
[----:B--2---:R-:W2:Y:S01]  /*1500*/  FENCE.VIEW.ASYNC.S ;  /* 0x00000000000073c6 */ /* 0x004ea20000000000 */
[C---:B0-----:R-:W-:Y:S01]  /*1510*/  IMAD.WIDE R70, R69.reuse, 0x2, R22 ;  /* 0x0000000245467825 */ /* 0x041fe200078e0216 */
[----:B--2---:R-:W-:Y:S06]  /*1520*/  BAR.SYNC.DEFER_BLOCKING 0x0 ;  /* 0x0000000000007b1d */ /* 0x004fec0000010000 */
[----:B------:R-:W2:Y:S01]  /*1530*/  LDG.E.U16 R71, desc[UR20][R70.64] ;  /* 0x0000001446477981 */ /* 0x000ea2000c1e1500 */
[----:B-1----:R-:W-:-:S03]  /*1540*/  IMAD.WIDE R56, R69, 0x2, R20 ;  /* 0x0000000245387825 */ /* 0x002fc600078e0214 */
[----:B------:R-:W3:Y:S04]  /*1550*/  LDG.E.U16 R77, desc[UR20][R76.64] ;  /* 0x000000144c4d7981 */ /* 0x000ee8000c1e1500 */
[----:B------:R-:W4:Y:S04]  /*1560*/  LDG.E.U16 R75, desc[UR20][R58.64] ;  /* 0x000000143a4b7981 */ /* 0x000f28000c1e1500 */
[----:B------:R0:W5:Y:S02]  /*1570*/  LDG.E.U16 R76, desc[UR20][R56.64] ;  /* 0x00000014384c7981 */ /* 0x000164000c1e1500 */
[----:B0-----:R-:W-:-:S06]  /*1580*/  WARPGROUP.ARRIVE ;  /* 0x00000000000079c5 */ /* 0x001fcc0000000000 */
[----:B------:R-:W-:Y:S04]  /*1590*/  HGMMA.64x16x16.F32.BF16 R56, gdesc[UR16].tnspA, RZ, !UPT ;  /* 0x20200000103879f0 */ /* 0x000fe8000c7018ff */
[----:B------:R-:W-:Y:S01]  /*15a0*/  HGMMA.64x16x16.F32.BF16 R56, gdesc[UR8].tnspA, R56 ;  /* 0x20200000083879f0 */ /* 0x000fe20008701838 */
[----:B------:R-:W-:-:S03]  /*15b0*/  UIADD3.64 UR12, UR8, 0x100, URZ ;  /* 0x00000100080c7897 */ /* 0x000fc6000fffe03f */
[----:B------:R-:W-:Y:S06]  /*15c0*/  HGMMA.64x16x16.F32.BF16 R56, gdesc[UR24].tnspA, R56 ;  /* 0x20200000183879f0 */ /* 0x000fec0008701838 */
[----:B------:R-:W-:Y:S03]  /*15d0*/  HGMMA.64x16x16.F32.BF16 R56, gdesc[UR12].tnspA, R56, gsb0 ;  /* 0x202000000c3879f0 */ /* 0x000fe60008001838 */
[----:B------:R-:W-:Y:S02]  /*15e0*/  WARPGROUP.DEPBAR.LE gsb0, 0x0 ;  /* 0x00008000000079c5 */ /* 0x000fe40000010000 */
[----:B------:R-:W-:Y:S01]  /*15f0*/  BAR.SYNC.DEFER_BLOCKING 0x0 ;  /* 0x0000000000007b1d */ /* 0x000fe20000010000 */
[----:B------:R-:W-:-:S05]  /*1600*/  FMUL R70, R56, UR23 ;  /* 0x0000001738467c20 */ /* 0x000fca0008400000 */
[----:B--2---:R0:W-:Y:S02]  /*1610*/  STS.U16 [R66+UR7+0x4600], R71 ;  /* 0x0046004742007988 */ /* 0x0041e40008000407 */
[----:B0-----:R-:W-:-:S05]  /*1620*/  FMUL R71, R57, UR23 ;  /* 0x0000001739477c20 */ /* 0x001fca0008400000 */
[----:B------:R-:W-:Y:S01]  /*1630*/  FMNMX R71, R70, R71, !PT ;  /* 0x0000004746477209 */ /* 0x000fe20007800000 */
[----:B------:R-:W-:-:S05]  /*1640*/  FMUL R70, R60, UR23 ;  /* 0x000000173c467c20 */ /* 0x000fca0008400000 */
[----:B------:R-:W-:Y:S01]  /*1650*/  FMNMX R71, R70, R71, !PT ;  /* 0x0000004746477209 */ /* 0x000fe20007800000 */
[----:B------:R-:W-:-:S05]  /*1660*/  FMUL R70, R61, UR23 ;  /* 0x000000173d467c20 */ /* 0x000fca0008400000 */
[----:B------:R-:W-:-:S05]  /*1670*/  FMNMX R70, R70, R71, !PT ;  /* 0x0000004746467209 */ /* 0x000fca0007800000 */
[----:B------:R-:W0:Y:S04]  /*1680*/  SHFL.BFLY PT, R71, R70, 0x2, 0x1f ;  /* 0x0c401f0046477f89 */ /* 0x000e2800000e0000 */
[----:B---3--:R0:W-:Y:S04]  /*1690*/  STS.U16 [R66+UR7+0x4200], R77 ;  /* 0x0042004d42007988 */ /* 0x0081e80008000407 */
[----:B-----5:R-:W-:Y:S01]  /*16a0*/  STS.U16 [R66+UR7+0x4400], R76 ;  /* 0x0044004c42007988 */ /* 0x020fe20008000407 */
[----:B0-----:R-:W-:-:S05]  /*16b0*/  FMNMX R77, R70, R71, !PT ;  /* 0x00000047464d7209 */ /* 0x001fca0007800000 */
[----:B------:R-:W0:Y:S04]  /*16c0*/  SHFL.BFLY PT, R76, R77, 0x1, 0x1f ;  /* 0x0c201f004d4c7f89 */ /* 0x000e2800000e0000 */
[----:B----4-:R1:W-:Y:S01]  /*16d0*/  STS.U16 [R66+UR7+0x4000], R75 ;  /* 0x0040004b42007988 */ /* 0x0103e20008000407 */
[----:B------:R2:W-:Y:S06]  /*16e0*/  MEMBAR.ALL.CTA ;  /* 0x0000000000007992 */ /* 0x0005ec0000008000 */
[----:B--2---:R-:W2:Y:S01]  /*16f0*/  FENCE.VIEW.ASYNC.S ;  /* 0x00000000000073c6 */ /* 0x004ea20000000000 */
[----:B0-----:R-:W-:-:S04]  /*1700*/  FMNMX R71, R77, R76, !PT ;  /* 0x0000004c4d477209 */ /* 0x001fc80007800000 */
[----:B------:R-:W-:-:S05]  /*1710*/  FMNMX R71, R71, R74, !PT ;  /* 0x0000004a47477209 */ /* 0x000fca0007800000 */
[--C-:B------:R-:W-:Y:S01]  /*1720*/  FFMA R56, R56, UR23, -R71.reuse ;  /* 0x0000001738387c23 */ /* 0x100fe20008000847 */
[--C-:B------:R-:W-:Y:S01]  /*1730*/  FFMA R57, R57, UR23, -R71.reuse ;  /* 0x0000001739397c23 */ /* 0x100fe20008000847 */
[--C-:B------:R-:W-:Y:S02]  /*1740*/  FFMA R60, R60, UR23, -R71.reuse ;  /* 0x000000173c3c7c23 */ /* 0x100fe40008000847 */
[----:B------:R-:W-:Y:S01]  /*1750*/  FMUL R56, R56, 1.4426950216293334961 ;  /* 0x3fb8aa3b38387820 */ /* 0x000fe20000400000 */
[----:B-1----:R-:W-:Y:S01]  /*1760*/  FMUL R75, R57, 1.4426950216293334961 ;  /* 0x3fb8aa3b394b7820 */ /* 0x002fe20000400000 */
[----:B------:R-:W-:Y:S01]  /*1770*/  FMUL R70, R60, 1.4426950216293334961 ;  /* 0x3fb8aa3b3c467820 */ /* 0x000fe20000400000 */
[----:B------:R-:W-:-:S03]  /*1780*/  FFMA R61, R61, UR23, -R71 ;  /* 0x000000173d3d7c23 */ /* 0x000fc60008000847 */
[----:B------:R-:W-:Y:S01]  /*1790*/  MUFU.EX2 R56, R56 ;  /* 0x0000003800387308 */ /* 0x000fe20000000800 */
[----:B------:R-:W-:-:S07]  /*17a0*/  FMUL R57, R61, 1.4426950216293334961 ;  /* 0x3fb8aa3b3d397820 */ /* 0x000fce0000400000 */
[----:B------:R-:W0:Y:S08]  /*17b0*/  MUFU.EX2 R75, R75 ;  /* 0x0000004b004b7308 */ /* 0x000e300000000800 */
[----:B------:R-:W1:Y:S08]  /*17c0*/  MUFU.EX2 R70, R70 ;  /* 0x0000004600467308 */ /* 0x000e700000000800 */
[----:B------:R-:W3:Y:S01]  /*17d0*/  MUFU.EX2 R57, R57 ;  /* 0x0000003900397308 */ /* 0x000ee20000000800 */
[----:B0-----:R-:W-:-:S04]  /*17e0*/  FADD R61, R56, R75 ;  /* 0x0000004b383d7221 */ /* 0x001fc80000000000 */
[----:B-1----:R-:W-:-:S04]  /*17f0*/  FADD R60, R70, R61 ;  /* 0x0000003d463c7221 */ /* 0x002fc80000000000 */
[----:B---3--:R-:W-:-:S05]  /*1800*/  FADD R76, R57, R60 ;  /* 0x0000003c394c7221 */ /* 0x008fca0000000000 */
[----:B--2---:R-:W0:Y:S01]  /*1810*/  SHFL.BFLY PT, R77, R76, 0x2, 0x1f ;  /* 0x0c401f004c4d7f89 */ /* 0x004e2200000e0000 */
[----:B------:R-:W-:-:S04]  /*1820*/  FADD R61, -R71, R74 ;  /* 0x0000004a473d7221 */ /* 0x000fc80000000100 */
[----:B------:R-:W-:Y:S01]  /*1830*/  FMUL R61, R61, 1.4426950216293334961 ;  /* 0x3fb8aa3b3d3d7820 */ /* 0x000fe20000400000 */
[----:B0-----:R-:W-:-:S05]  /*1840*/  FADD R77, R76, R77 ;  /* 0x0000004d4c4d7221 */ /* 0x001fca0000000000 */
[----:B------:R-:W0:Y:S01]  /*1850*/  SHFL.BFLY PT, R60, R77, 0x1, 0x1f ;  /* 0x0c201f004d3c7f89 */ /* 0x000e2200000e0000 */
[----:B------:R-:W1:Y:S01]  /*1860*/  MUFU.EX2 R61, R61 ;  /* 0x0000003d003d7308 */ /* 0x000e620000000800 */
[----:B------:R-:W-:Y:S01]  /*1870*/  F2FP.BF16.F32.PACK_AB R56, R75, R56 ;  /* 0x000000384b38723e */ /* 0x000fe200000010ff */
[----:B------:R-:W-:Y:S01]  /*1880*/  FMUL R75, R59, UR23 ;  /* 0x000000173b4b7c20 */ /* 0x000fe20008400000 */
[----:B0-----:R-:W-:-:S04]  /*1890*/  FADD R60, R77, R60 ;  /* 0x0000003c4d3c7221 */ /* 0x001fc80000000000 */
[----:B-1----:R-:W-:Y:S01]  /*18a0*/  FFMA R72, R61, R72, R60 ;  /* 0x000000483d487223 */ /* 0x002fe2000000003c */
[----:B------:R-:W-:-:S05]  /*18b0*/  FMUL R60, R58, UR23 ;  /* 0x000000173a3c7c20 */ /* 0x000fca0008400000 */
[----:B------:R-:W-:Y:S01]  /*18c0*/  FMNMX R75, R60, R75, !PT ;  /* 0x0000004b3c4b7209 */ /* 0x000fe20007800000 */
[----:B------:R-:W-:-:S05]  /*18d0*/  FMUL R60, R62, UR23 ;  /* 0x000000173e3c7c20 */ /* 0x000fca0008400000 */
[----:B------:R-:W-:Y:S01]  /*18e0*/  FMNMX R75, R60, R75, !PT ;  /* 0x0000004b3c4b7209 */ /* 0x000fe20007800000 */
[----:B------:R-:W-:-:S05]  /*18f0*/  FMUL R60, R63, UR23 ;  /* 0x000000173f3c7c20 */ /* 0x000fca0008400000 */
[----:B------:R-:W-:-:S05]  /*1900*/  FMNMX R75, R60, R75, !PT ;  /* 0x0000004b3c4b7209 */ /* 0x000fca0007800000 */
[----:B------:R-:W0:Y:S02]  /*1910*/  SHFL.BFLY PT, R60, R75, 0x2, 0x1f ;  /* 0x0c401f004b3c7f89 */ /* 0x000e2400000e0000 */
[----:B0-----:R-:W-:-:S05]  /*1920*/  FMNMX R74, R75, R60, !PT ;  /* 0x0000003c4b4a7209 */ /* 0x001fca0007800000 */
[----:B------:R-:W0:Y:S02]  /*1930*/  SHFL.BFLY PT, R77, R74, 0x1, 0x1f ;  /* 0x0c201f004a4d7f89 */ /* 0x000e2400000e0000 */
[----:B0-----:R-:W-:-:S04]  /*1940*/  FMNMX R60, R74, R77, !PT ;  /* 0x0000004d4a3c7209 */ /* 0x001fc80007800000 */
[----:B------:R-:W-:-:S05]  /*1950*/  FMNMX R60, R60, R73, !PT ;  /* 0x000000493c3c7209 */ /* 0x000fca0007800000 */
[----:B------:R-:W-:-:S04]  /*1960*/  FFMA R58, R58, UR23, -R60 ;  /* 0x000000173a3a7c23 */ /* 0x000fc8000800083c */
[----:B------:R-:W-:Y:S01]  /*1970*/  FMUL R76, R58, 1.4426950216293334961 ;  /* 0x3fb8aa3b3a4c7820 */ /* 0x000fe20000400000 */
[----:B------:R-:W-:-:S04]  /*1980*/  FFMA R58, R59, UR23, -R60 ;  /* 0x000000173b3a7c23 */ /* 0x000fc8000800083c */
[----:B------:R-:W-:Y:S01]  /*1990*/  FMUL R77, R58, 1.4426950216293334961 ;  /* 0x3fb8aa3b3a4d7820 */ /* 0x000fe20000400000 */
[----:B------:R-:W-:-:S04]  /*19a0*/  FFMA R58, R62, UR23, -R60 ;  /* 0x000000173e3a7c23 */ /* 0x000fc8000800083c */
[----:B------:R-:W-:Y:S01]  /*19b0*/  FMUL R75, R58, 1.4426950216293334961 ;  /* 0x3fb8aa3b3a4b7820 */ /* 0x000fe20000400000 */
[----:B------:R-:W-:-:S04]  /*19c0*/  FFMA R58, R63, UR23, -R60 ;  /* 0x000000173f3a7c23 */ /* 0x000fc8000800083c */
[----:B------:R-:W-:Y:S01]  /*19d0*/  FMUL R74, R58, 1.4426950216293334961 ;  /* 0x3fb8aa3b3a4a7820 */ /* 0x000fe20000400000 */
[----:B------:R-:W-:-:S04]  /*19e0*/  FADD R58, -R60, R73 ;  /* 0x000000493c3a7221 */ /* 0x000fc80000000100 */
[----:B------:R-:W-:Y:S01]  /*19f0*/  FMUL R73, R58, 1.4426950216293334961 ;  /* 0x3fb8aa3b3a497820 */ /* 0x000fe20000400000 */
[----:B------:R-:W-:Y:S08]  /*1a00*/  MUFU.EX2 R59, R76 ;  /* 0x0000004c003b7308 */ /* 0x000ff00000000800 */
[----:B------:R-:W0:Y:S08]  /*1a10*/  MUFU.EX2 R73, R73 ;  /* 0x0000004900497308 */ /* 0x000e300000000800 */
[----:B------:R-:W1:Y:S08]  /*1a20*/  MUFU.EX2 R62, R77 ;  /* 0x0000004d003e7308 */ /* 0x000e700000000800 */
[----:B------:R-:W-:Y:S08]  /*1a30*/  MUFU.EX2 R63, R75 ;  /* 0x0000004b003f7308 */ /* 0x000ff00000000800 */
[----:B------:R-:W2:Y:S01]  /*1a40*/  MUFU.EX2 R74, R74 ;  /* 0x0000004a004a7308 */ /* 0x000ea20000000800 */
[----:B------:R-:W-:Y:S01]  /*1a50*/  F2FP.BF16.F32.PACK_AB R58, R57, R70 ;  /* 0x00000046393a723e */ /* 0x000fe200000010ff */
[-C--:B------:R-:W-:Y:S01]  /*1a60*/  FMUL R24, R24, R61.reuse ;  /* 0x0000003d18187220 */ /* 0x080fe20000400000 */
        /* <DEDUP_REMOVED lines=14> */
[----:B------:R-:W-:Y:S01]  /*1b50*/  FMUL R53, R53, R61 ;  /* 0x0000003d35357220 */ /* 0x000fe20000400000 */
[-C--:B0-----:R-:W-:Y:S01]  /*1b60*/  FMUL R26, R26, R73.reuse ;  /* 0x000000491a1a7220 */ /* 0x081fe20000400000 */
        /* <DEDUP_REMOVED lines=15> */
[----:B-1----:R-:W-:Y:S01]  /*1c60*/  FADD R70, R59, R62 ;  /* 0x0000003e3b467221 */ /* 0x002fe20000000000 */
[----:B------:R-:W-:-:S02]  /*1c70*/  F2FP.BF16.F32.PACK_AB R57, R62, R59 ;  /* 0x0000003b3e39723e */ /* 0x000fc400000010ff */
[----:B--2---:R-:W-:Y:S01]  /*1c80*/  F2FP.BF16.F32.PACK_AB R59, R74, R63 ;  /* 0x0000003f4a3b723e */ /* 0x004fe200000010ff */
[----:B------:R-:W-:Y:S01]  /*1c90*/  BAR.SYNC.DEFER_BLOCKING 0x0 ;  /* 0x0000000000007b1d */ /* 0x000fe20000010000 */
[----:B------:R-:W-:-:S05]  /*1ca0*/  FADD R61, R63, R70 ;  /* 0x000000463f3d7221 */ /* 0x000fca0000000000 */
[----:B------:R-:W-:Y:S01]  /*1cb0*/  UMOV UR19, 0xc0000010 ;  /* 0xc000001000137882 */ /* 0x000fe20000000000 */
[----:B------:R-:W-:Y:S01]  /*1cc0*/  FADD R61, R74, R61 ;  /* 0x0000003d4a3d7221 */ /* 0x000fe20000000000 */
[----:B------:R-:W-:-:S06]  /*1cd0*/  WARPGROUP.ARRIVE ;  /* 0x00000000000079c5 */ /* 0x000fcc0000000000 */
[----:B------:R-:W-:Y:S01]  /*1ce0*/  HGMMA.64x64x16.F32.BF16 R24, R56, gdesc[UR16], R24, gsb0 ;  /* 0x00e0001038187df0 */ /* 0x000fe20008001818 */
[----:B------:R-:W0:Y:S01]  /*1cf0*/  SHFL.BFLY PT, R62, R61, 0x2, 0x1f ;  /* 0x0c401f003d3e7f89 */ /* 0x000e2200000e0000 */
[----:B------:R-:W-:Y:S01]  /*1d00*/  UIADD3 UR4, UR4, 0x10, URZ ;  /* 0x0000001004047890 */ /* 0x000fe2000fffe03f */
[----:B0-----:R-:W-:-:S05]  /*1d10*/  FADD R62, R61, R62 ;  /* 0x0000003e3d3e7221 */ /* 0x001fca0000000000 */
[----:B------:R-:W0:Y:S01]  /*1d20*/  SHFL.BFLY PT, R63, R62, 0x1, 0x1f ;  /* 0x0c201f003e3f7f89 */ /* 0x000e2200000e0000 */
[----:B------:R-:W-:Y:S01]  /*1d30*/  ISETP.LE.AND P0, PT, R0, UR4, PT ;  /* 0x0000000400007c0c */ /* 0x000fe2000bf03270 */
[----:B------:R-:W-:Y:S02]  /*1d40*/  IMAD R67, R7, 0x10, R67 ;  /* 0x0000001007437824 */ /* 0x000fe400078e0243 */
[----:B------:R-:W-:Y:S02]  /*1d50*/  IMAD R69, R65, 0x10, R69 ;  /* 0x0000001041457824 */ /* 0x000fe400078e0245 */
[----:B------:R-:W-:Y:S02]  /*1d60*/  IMAD.MOV.U32 R74, RZ, RZ, R71 ;  /* 0x000000ffff4a7224 */ /* 0x000fe400078e0047 */
[----:B0-----:R-:W-:-:S04]  /*1d70*/  FADD R70, R62, R63 ;  /* 0x0000003f3e467221 */ /* 0x001fc80000000000 */
[----:B------:R-:W-:Y:S01]  /*1d80*/  FFMA R68, R73, R68, R70 ;  /* 0x0000004449447223 */ /* 0x000fe20000000046 */
[--C-:B------:R-:W-:Y:S01]  /*1d90*/  IMAD.MOV.U32 R73, RZ, RZ, R60.reuse ;  /* 0x000000ffff497224 */ /* 0x100fe200078e003c */
[----:B------:R-:W-:Y:S02]  /*1da0*/  WARPGROUP.DEPBAR.LE gsb0, 0x0 ;  /* 0x00008000000079c5 */ /* 0x000fe40000010000 */
[----:B------:R-:W-:Y:S01]  /*1db0*/  IMAD.MOV.U32 R56, RZ, RZ, R60 ;  /* 0x000000ffff387224 */ /* 0x000fe200078e003c */
[----:B------:R-:W-:Y:S06]  /*1dc0*/  @!P0 BRA `(.L_x_1) ;  /* 0xfffffff400648947 */ /* 0x000fec000383ffff */
.L_x_0:
[----:B------:R-:W-:Y:S01]  /*1dd0*/  FMUL R0, R55, 0.25 ;  /* 0x3e80000037007820 */ /* 0x000fe20000400000 */
[----:B------:R-:W-:Y:S01]  /*1de0*/  FSETP.GT.AND P0, PT, |R68|, 8.50705917302346158658e+37, PT ;  /* 0x7e8000004400780b */ /* 0x000fe20003f04200 */
[----:B------:R-:W-:Y:S01]  /*1df0*/  FMUL R7, R54, 0.25 ;  /* 0x3e80000036077820 */ /* 0x000fe20000400000 */
[----:B------:R-:W-:Y:S01]  /*1e00*/  FMUL R9, R50, 0.25 ;  /* 0x3e80000032097820 */ /* 0x000fe20000400000 */
[----:B------:R-:W-:Y:S01]  /*1e10*/  FMUL R11, R38, 0.25 ;  /* 0x3e800000260b7820 */ /* 0x000fe20000400000 */
[----:B------:R-:W-:Y:S01]  /*1e20*/  FSEL R55, R0, R55, P0 ;  /* 0x0000003700377208 */ /* 0x000fe20000000000 */
        /* <DEDUP_REMOVED lines=10> */
[----:B------:R-:W-:Y:S01]  /*1ed0*/  IMAD.MOV.U32 R10, RZ, RZ, R72 ;  /* 0x000000ffff0a7224 */ /* 0x000fe200078e0048 */
[----:B------:R-:W-:Y:S01]  /*1ee0*/  FSEL R9, R0, R39, P0 ;  /* 0x0000002700097208 */ /* 0x000fe20000000000 */
[----:B------:R-:W-:Y:S01]  /*1ef0*/  FMUL R0, R31, 0.25 ;  /* 0x3e8000001f007820 */ /* 0x000fe20000400000 */
[----:B------:R-:W-:Y:S01]  /*1f00*/  FSEL R38, R11, R38, P0 ;  /* 0x000000260b267208 */ /* 0x000fe20000000000 */
        /* <DEDUP_REMOVED lines=8> */
[----:B------:R-:W-:Y:S01]  /*1f90*/  FSETP.GT.AND P1, PT, |R10|, 8.50705917302346158658e+37, PT ;  /* 0x7e8000000a00780b */ /* 0x000fe20003f24200 */
        /* <DEDUP_REMOVED lines=13> */
[----:B------:R-:W-:Y:S01]  /*2070*/  LOP3.LUT R12, R4, 0x7, RZ, 0xc0, !PT ;  /* 0x00000007040c7812 */ /* 0x000fe200078ec0ff */
[----:B------:R-:W-:Y:S01]  /*2080*/  FMUL R17, R26, 0.25 ;  /* 0x3e8000001a117820 */ /* 0x000fe20000400000 */
[----:B------:R-:W-:Y:S01]  /*2090*/  FSEL R45, R0, R45, P1 ;  /* 0x0000002d002d7208 */ /* 0x000fe20000800000 */
[----:B------:R-:W-:Y:S01]  /*20a0*/  FMUL R0, R33, 0.25 ;  /* 0x3e80000021007820 */ /* 0x000fe20000400000 */
[----:B------:R-:W-:Y:S01]  /*20b0*/  FSEL R40, R15, R40, P1 ;  /* 0x000000280f287208 */ /* 0x000fe20000800000 */
[----:B------:R-:W-:Y:S01]  /*20c0*/  FMUL R14, R41, 0.25 ;  /* 0x3e800000290e7820 */ /* 0x000fe20000400000 */
[----:B------:R-:W-:Y:S01]  /*20d0*/  LEA R15, R12, UR7, 0x4 ;  /* 0x000000070c0f7c11 */ /* 0x000fe2000f8e20ff */
[----:B------:R-:W-:Y:S01]  /*20e0*/  FMUL R22, R29, 0.25 ;  /* 0x3e8000001d167820 */ /* 0x000fe20000400000 */
[----:B------:R-:W-:Y:S01]  /*20f0*/  FSEL R52, R13, R52, P1 ;  /* 0x000000340d347208 */ /* 0x000fe20000800000 */
[----:B------:R-:W-:Y:S01]  /*2100*/  FMUL R13, R44, 0.25 ;  /* 0x3e8000002c0d7820 */ /* 0x000fe20000400000 */
[----:B------:R-:W-:Y:S01]  /*2110*/  LOP3.LUT R16, R4, 0x8, RZ, 0xc0, !PT ;  /* 0x0000000804107812 */ /* 0x000fe200078ec0ff */
[--C-:B------:R-:W-:Y:S01]  /*2120*/  IMAD R27, R12, -0x8, R15.reuse ;  /* 0xfffffff80c1b7824 */ /* 0x100fe200078e020f */
[----:B------:R-:W-:Y:S01]  /*2130*/  FSEL R33, R0, R33, P1 ;  /* 0x0000002100217208 */ /* 0x000fe20000800000 */
[----:B------:R-:W-:Y:S01]  /*2140*/  FMUL R0, R25, 0.25 ;  /* 0x3e80000019007820 */ /* 0x000fe20000400000 */
[----:B------:R-:W-:Y:S01]  /*2150*/  FSEL R44, R13, R44, P1 ;  /* 0x0000002c0d2c7208 */ /* 0x000fe20000800000 */
[----:B------:R-:W-:Y:S01]  /*2160*/  IMAD R12, R16, 0x100, R15 ;  /* 0x00000100100c7824 */ /* 0x000fe200078e020f */
[----:B------:R-:W-:Y:S01]  /*2170*/  SHF.L.U32 R15, R4, 0x2, RZ ;  /* 0x00000002040f7819 */ /* 0x000fe200000006ff */
[----:B------:R-:W-:Y:S01]  /*2180*/  FMUL R13, R36, 0.25 ;  /* 0x3e800000240d7820 */ /* 0x000fe20000400000 */
[----:B------:R-:W-:Y:S01]  /*2190*/  FSETP.GEU.AND P4, PT, |R68|, 1.175494350822287508e-38, PT ;  /* 0x008000004400780b */ /* 0x000fe20003f8e200 */
[----:B------:R-:W-:Y:S01]  /*21a0*/  FMUL R21, R32, 0.25 ;  /* 0x3e80000020157820 */ /* 0x000fe20000400000 */
[----:B------:R-:W-:Y:S01]  /*21b0*/  FSEL R20, R20, R37, P1 ;  /* 0x0000002514147208 */ /* 0x000fe20000800000 */
[----:B------:R-:W-:Y:S01]  /*21c0*/  FMUL R23, R28, 0.25 ;  /* 0x3e8000001c177820 */ /* 0x000fe20000400000 */
[----:B------:R-:W-:Y:S01]  /*21d0*/  FSEL R25, R0, R25, P1 ;  /* 0x0000001900197208 */ /* 0x000fe20000800000 */
[----:B------:R-:W-:Y:S01]  /*21e0*/  BAR.SYNC.DEFER_BLOCKING 0x0 ;  /* 0x0000000000007b1d */ /* 0x000fe20000010000 */
[----:B------:R-:W-:-:S02]  /*21f0*/  LOP3.LUT R37, R4, 0xf0, RZ, 0xc0, !PT ;  /* 0x000000f004257812 */ /* 0x000fc400078ec0ff */
[----:B------:R-:W-:Y:S01]  /*2200*/  LOP3.LUT R0, R15, 0x1c0, RZ, 0xc0, !PT ;  /* 0x000001c00f007812 */ /* 0x000fe200078ec0ff */
[----:B------:R-:W-:Y:S01]  /*2210*/  FMUL R15, R68, 8388608 ;  /* 0x4b000000440f7820 */ /* 0x000fe20000400000 */
[----:B------:R-:W-:Y:S01]  /*2220*/  FSEL R36, R13, R36, P1 ;  /* 0x000000240d247208 */ /* 0x000fe20000800000 */
[----:B------:R-:W-:Y:S01]  /*2230*/  FMUL R13, R24, 0.25 ;  /* 0x3e800000180d7820 */ /* 0x000fe20000400000 */
[----:B------:R-:W-:Y:S01]  /*2240*/  FSETP.GEU.AND P3, PT, R68, 1.175494350822287508e-38, PT ;  /* 0x008000004400780b */ /* 0x000fe20003f6e000 */
[----:B------:R-:W-:Y:S01]  /*2250*/  IMAD R37, R37, 0x8, R12 ;  /* 0x0000000825257824 */ /* 0x000fe200078e020c */
[----:B------:R-:W-:Y:S01]  /*2260*/  FSETP.GEU.AND P2, PT, R10, 1.175494350822287508e-38, PT ;  /* 0x008000000a00780b */ /* 0x000fe20003f4e000 */
[----:B------:R-:W-:Y:S01]  /*2270*/  @!P4 FMUL R9, R9, 16777216 ;  /* 0x4b8000000909c820 */ /* 0x000fe20000400000 */
[----:B------:R-:W-:Y:S01]  /*2280*/  FSEL R12, R15, R68, !P3 ;  /* 0x000000440f0c7208 */ /* 0x000fe20005800000 */
[----:B------:R-:W-:Y:S01]  /*2290*/  @P0 FMUL R68, R68, 0.25 ;  /* 0x3e80000044440820 */ /* 0x000fe20000400000 */
[----:B------:R-:W-:Y:S01]  /*22a0*/  FSEL R42, R13, R24, P1 ;  /* 0x000000180d2a7208 */ /* 0x000fe20000800000 */
[----:B------:R-:W-:Y:S01]  /*22b0*/  FMUL R13, R10, 8388608 ;  /* 0x4b0000000a0d7820 */ /* 0x000fe20000400000 */
[----:B------:R-:W-:Y:S01]  /*22c0*/  FSEL R8, R8, R35, P0 ;  /* 0x0000002308087208 */ /* 0x000fe20000000000 */
[----:B------:R-:W-:Y:S01]  /*22d0*/  @!P4 FMUL R68, R68, 16777216 ;  /* 0x4b8000004444c820 */ /* 0x000fe20000400000 */
[----:B------:R-:W-:Y:S01]  /*22e0*/  FSEL R17, R17, R26, P0 ;  /* 0x0000001a11117208 */ /* 0x000fe20000000000 */
[----:B------:R-:W-:Y:S01]  /*22f0*/  @!P4 FMUL R54, R54, 16777216 ;  /* 0x4b8000003636c820 */ /* 0x000fe20000400000 */
[----:B------:R-:W-:Y:S01]  /*2300*/  FSEL R13, R13, R10, !P2 ;  /* 0x0000000a0d0d7208 */ /* 0x000fe20005000000 */
[----:B------:R-:W-:Y:S01]  /*2310*/  @!P4 FMUL R51, R51, 16777216 ;  /* 0x4b8000003333c820 */ /* 0x000fe20000400000 */
[C---:B------:R-:W-:Y:S01]  /*2320*/  FSETP.GEU.AND P0, PT, |R10|.reuse, 1.175494350822287508e-38, PT ;  /* 0x008000000a00780b */ /* 0x040fe20003f0e200 */
[----:B------:R-:W0:Y:S01]  /*2330*/  MUFU.RCP R68, R68 ;  /* 0x0000004400447308 */ /* 0x000e220000001000 */
[----:B------:R-:W-:Y:S01]  /*2340*/  @P1 FMUL R10, R10, 0.25 ;  /* 0x3e8000000a0a1820 */ /* 0x000fe20000400000 */
[----:B------:R-:W-:Y:S01]  /*2350*/  VIADD R58, R13, 0xc0cafb0d ;  /* 0xc0cafb0d0d3a7836 */ /* 0x000fe20000000000 */
[----:B------:R-:W-:Y:S01]  /*2360*/  FSEL R24, RZ, -23, P2 ;  /* 0xc1b80000ff187808 */ /* 0x000fe20001000000 */
[----:B------:R-:W-:Y:S01]  /*2370*/  @!P4 FMUL R8, R8, 16777216 ;  /* 0x4b8000000808c820 */ /* 0x000fe20000400000 */
[----:B------:R-:W-:Y:S01]  /*2380*/  FSEL R14, R14, R41, P1 ;  /* 0x000000290e0e7208 */ /* 0x000fe20000800000 */
[----:B------:R-:W-:Y:S01]  /*2390*/  VIADD R41, R12, 0xc0cafb0d ;  /* 0xc0cafb0d0c297836 */ /* 0x000fe20000000000 */
[----:B------:R-:W-:Y:S01]  /*23a0*/  LOP3.LUT R58, R58, 0xff800000, RZ, 0xc0, !PT ;  /* 0xff8000003a3a7812 */ /* 0x000fe200078ec0ff */
[----:B------:R-:W-:Y:S01]  /*23b0*/  @!P4 FMUL R38, R38, 16777216 ;  /* 0x4b8000002626c820 */ /* 0x000fe20000400000 */
[----:B------:R-:W-:Y:S01]  /*23c0*/  FSEL R22, R22, R29, P1 ;  /* 0x0000001d16167208 */ /* 0x000fe20000800000 */
[----:B------:R-:W-:Y:S01]  /*23d0*/  IMAD.IADD R29, R0, 0x1, R27 ;  /* 0x00000001001d7824 */ /* 0x000fe200078e021b */
[----:B------:R-:W-:Y:S01]  /*23e0*/  I2FP.F32.S32 R15, R58 ;  /* 0x0000003a000f7245 */ /* 0x000fe20000201400 */
[----:B------:R-:W-:Y:S01]  /*23f0*/  @!P0 FMUL R10, R10, 16777216 ;  /* 0x4b8000000a0a8820 */ /* 0x000fe20000400000 */
[----:B------:R-:W-:Y:S01]  /*2400*/  LOP3.LUT R41, R41, 0xff800000, RZ, 0xc0, !PT ;  /* 0xff80000029297812 */ /* 0x000fe200078ec0ff */
[----:B------:R-:W-:Y:S01]  /*2410*/  @!P0 FMUL R49, R49, 16777216 ;  /* 0x4b80000031318820 */ /* 0x000fe20000400000 */
[----:B------:R-:W-:Y:S01]  /*2420*/  LEA.HI R0, R16, R29, RZ, 0x1f ;  /* 0x0000001d10007211 */ /* 0x000fe200078ff8ff */
[----:B------:R-:W-:Y:S01]  /*2430*/  FFMA.FTZ R24, R15, 1.1920928955078125e-07, R24 ;  /* 0x340000000f187823 */ /* 0x000fe20000010018 */
[C---:B0-----:R-:W-:Y:S01]  /*2440*/  FMUL R15, R68.reuse, R9 ;  /* 0x00000009440f7220 */ /* 0x041fe20000400000 */
[C---:B------:R-:W-:Y:S01]  /*2450*/  FMUL R39, R68.reuse, R54 ;  /* 0x0000003644277220 */ /* 0x040fe20000400000 */
[----:B------:R-:W0:Y:S01]  /*2460*/  MUFU.RCP R9, R10 ;  /* 0x0000000a00097308 */ /* 0x000e220000001000 */
[----:B------:R-:W-:Y:S01]  /*2470*/  FMUL R60, R68, R51 ;  /* 0x00000033443c7220 */ /* 0x000fe20000400000 */
[----:B------:R-:W-:-:S02]  /*2480*/  IMAD.IADD R54, R13, 0x1, -R58 ;  /* 0x000000010d367824 */ /* 0x000fc400078e0a3a */
[----:B------:R-:W-:Y:S01]  /*2490*/  FMUL R16, R68, R8 ;  /* 0x0000000844107220 */ /* 0x000fe20000400000 */
[----:B------:R-:W-:Y:S01]  /*24a0*/  IMAD.IADD R51, R12, 0x1, -R41 ;  /* 0x000000010c337824 */ /* 0x000fe200078e0a29 */
[----:B------:R-:W-:Y:S01]  /*24b0*/  FSEL R21, R21, R32, P1 ;  /* 0x0000002015157208 */ /* 0x000fe20000800000 */
[----:B------:R-:W-:Y:S02]  /*24c0*/  IMAD.MOV.U32 R8, RZ, RZ, 0x3dc6b27f ;  /* 0x3dc6b27fff087424 */ /* 0x000fe400078e00ff */
[----:B------:R-:W-:Y:S01]  /*24d0*/  FADD R54, R54, -1 ;  /* 0xbf80000036367421 */ /* 0x000fe20000000000 */
[----:B------:R-:W-:Y:S01]  /*24e0*/  FADD R51, R51, -1 ;  /* 0xbf80000033337421 */ /* 0x000fe20000000000 */
[----:B------:R-:W-:Y:S01]  /*24f0*/  FSEL R23, R23, R28, P1 ;  /* 0x0000001c17177208 */ /* 0x000fe20000800000 */
[----:B------:R-:W-:Y:S01]  /*2500*/  @!P4 FMUL R6, R6, 16777216 ;  /* 0x4b8000000606c820 */ /* 0x000fe20000400000 */
[----:B------:R-:W-:Y:S01]  /*2510*/  @!P4 FMUL R31, R31, 16777216 ;  /* 0x4b8000001f1fc820 */ /* 0x000fe20000400000 */
[----:B------:R-:W-:Y:S01]  /*2520*/  @!P4 FMUL R30, R30, 16777216 ;  /* 0x4b8000001e1ec820 */ /* 0x000fe20000400000 */
[----:B------:R-:W-:Y:S01]  /*2530*/  @!P4 FMUL R17, R17, 16777216 ;  /* 0x4b8000001111c820 */ /* 0x000fe20000400000 */
[----:B------:R-:W-:Y:S01]  /*2540*/  @!P0 FMUL R53, R53, 16777216 ;  /* 0x4b80000035358820 */ /* 0x000fe20000400000 */
[----:B------:R-:W-:Y:S01]  /*2550*/  @!P4 FMUL R50, R50, 16777216 ;  /* 0x4b8000003232c820 */ /* 0x000fe20000400000 */
[----:B------:R-:W-:Y:S01]  /*2560*/  @!P4 FMUL R43, R43, 16777216 ;  /* 0x4b8000002b2bc820 */ /* 0x000fe20000400000 */
[----:B0-----:R-:W-:Y:S01]  /*2570*/  FMUL R58, R9, R49 ;  /* 0x00000031093a7220 */ /* 0x001fe20000400000 */
[-C--:B------:R-:W-:Y:S01]  /*2580*/  FFMA.FTZ R49, R54, R8.reuse, -0.16845393180847167969 ;  /* 0xbe2c7f3036317423 */ /* 0x080fe20000010008 */
[----:B------:R-:W-:Y:S01]  /*2590*/  FFMA.FTZ R8, R51, R8, -0.16845393180847167969 ;  /* 0xbe2c7f3033087423 */ /* 0x000fe20000010008 */
[----:B------:R-:W-:Y:S01]  /*25a0*/  @!P0 FMUL R45, R45, 16777216 ;  /* 0x4b8000002d2d8820 */ /* 0x000fe20000400000 */
[----:B------:R-:W-:Y:S01]  /*25b0*/  @!P0 FMUL R44, R44, 16777216 ;  /* 0x4b8000002c2c8820 */ /* 0x000fe20000400000 */
[----:B------:R-:W-:Y:S01]  /*25c0*/  FFMA.FTZ R49, R54, R49, 0.1716887056827545166 ;  /* 0x3e2fcf2a36317423 */ /* 0x000fe20000010031 */
[C---:B------:R-:W-:Y:S01]  /*25d0*/  FFMA.FTZ R8, R51.reuse, R8, 0.1716887056827545166 ;  /* 0x3e2fcf2a33087423 */ /* 0x040fe20000010008 */
[----:B------:R-:W-:Y:S01]  /*25e0*/  @!P0 FMUL R14, R14, 16777216 ;  /* 0x4b8000000e0e8820 */ /* 0x000fe20000400000 */
[----:B------:R-:W-:Y:S01]  /*25f0*/  @!P0 FMUL R52, R52, 16777216 ;  /* 0x4b80000034348820 */ /* 0x000fe20000400000 */
[----:B------:R-:W-:Y:S01]  /*2600*/  FFMA.FTZ R49, R54, R49, -0.17900948226451873779 ;  /* 0xbe374e4336317423 */ /* 0x000fe20000010031 */
[C---:B------:R-:W-:Y:S01]  /*2610*/  FFMA.FTZ R8, R51.reuse, R8, -0.17900948226451873779 ;  /* 0xbe374e4333087423 */ /* 0x040fe20000010008 */
[----:B------:R-:W-:Y:S01]  /*2620*/  @!P0 FMUL R48, R48, 16777216 ;  /* 0x4b80000030308820 */ /* 0x000fe20000400000 */
[----:B------:R-:W-:Y:S01]  /*2630*/  @!P0 FMUL R40, R40, 16777216 ;  /* 0x4b80000028288820 */ /* 0x000fe20000400000 */
[----:B------:R-:W-:Y:S01]  /*2640*/  @!P0 FMUL R20, R20, 16777216 ;  /* 0x4b80000014148820 */ /* 0x000fe20000400000 */
[----:B------:R-:W-:Y:S01]  /*2650*/  FFMA.FTZ R8, R51, R8, 0.20512372255325317383 ;  /* 0x3e520bf433087423 */ /* 0x000fe20000010008 */
[----:B------:R-:W-:Y:S01]  /*2660*/  @!P0 FMUL R36, R36, 16777216 ;  /* 0x4b80000024248820 */ /* 0x000fe20000400000 */
[----:B------:R-:W-:Y:S01]  /*2670*/  @!P0 FMUL R33, R33, 16777216 ;  /* 0x4b80000021218820 */ /* 0x000fe20000400000 */
[----:B------:R-:W-:Y:S01]  /*2680*/  @!P0 FMUL R21, R21, 16777216 ;  /* 0x4b80000015158820 */ /* 0x000fe20000400000 */
[----:B------:R-:W-:Y:S01]  /*2690*/  FFMA.FTZ R8, R51, R8, -0.24046532809734344482 ;  /* 0xbe763c8b33087423 */ /* 0x000fe20000010008 */
[----:B------:R-:W-:Y:S01]  /*26a0*/  @!P0 FMUL R22, R22, 16777216 ;  /* 0x4b80000016168820 */ /* 0x000fe20000400000 */
[----:B------:R-:W-:Y:S01]  /*26b0*/  @!P0 FMUL R23, R23, 16777216 ;  /* 0x4b80000017178820 */ /* 0x000fe20000400000 */
[----:B------:R-:W-:Y:S01]  /*26c0*/  @!P0 FMUL R42, R42, 16777216 ;  /* 0x4b8000002a2a8820 */ /* 0x000fe20000400000 */
[----:B------:R-:W-:Y:S01]  /*26d0*/  FFMA.FTZ R8, R51, R8, 0.28857114911079406738 ;  /* 0x3e93bf9933087423 */ /* 0x000fe20000010008 */
[----:B------:R-:W-:Y:S01]  /*26e0*/  I2FP.F32.S32 R27, R41 ;  /* 0x00000029001b7245 */ /* 0x000fe20000201400 */
[----:B------:R-:W-:Y:S01]  /*26f0*/  @!P4 FMUL R11, R11, 16777216 ;  /* 0x4b8000000b0bc820 */ /* 0x000fe20000400000 */
[C---:B------:R-:W-:Y:S01]  /*2700*/  FMUL R29, R68.reuse, R38 ;  /* 0x00000026441d7220 */ /* 0x040fe20000400000 */
[C---:B------:R-:W-:Y:S01]  /*2710*/  FMUL R46, R68.reuse, R6 ;  /* 0x00000006442e7220 */ /* 0x040fe20000400000 */
[----:B------:R-:W-:Y:S01]  /*2720*/  @!P0 FMUL R25, R25, 16777216 ;  /* 0x4b80000019198820 */ /* 0x000fe20000400000 */
[----:B------:R-:W-:Y:S01]  /*2730*/  FFMA.FTZ R10, R51, R8, -0.36067417263984680176 ;  /* 0xbeb8aa49330a7423 */ /* 0x000fe20000010008 */
[C---:B------:R-:W-:Y:S01]  /*2740*/  FMUL R6, R68.reuse, R31 ;  /* 0x0000001f44067220 */ /* 0x040fe20000400000 */
[C---:B------:R-:W-:Y:S01]  /*2750*/  FMUL R38, R68.reuse, R30 ;  /* 0x0000001e44267220 */ /* 0x040fe20000400000 */
[C---:B------:R-:W-:Y:S01]  /*2760*/  FMUL R47, R68.reuse, R17 ;  /* 0x00000011442f7220 */ /* 0x040fe20000400000 */
[C---:B------:R-:W-:Y:S01]  /*2770*/  FMUL R41, R9.reuse, R53 ;  /* 0x0000003509297220 */ /* 0x040fe20000400000 */
[C---:B------:R-:W-:Y:S01]  /*2780*/  FMUL R62, R68.reuse, R50 ;  /* 0x00000032443e7220 */ /* 0x040fe20000400000 */
[----:B------:R-:W-:Y:S01]  /*2790*/  FMUL R28, R68, R43 ;  /* 0x0000002b441c7220 */ /* 0x000fe20000400000 */
[C---:B------:R-:W-:Y:S01]  /*27a0*/  FMUL R17, R9.reuse, R45 ;  /* 0x0000002d09117220 */ /* 0x040fe20000400000 */
[C---:B------:R-:W-:Y:S01]  /*27b0*/  FMUL R31, R9.reuse, R44 ;  /* 0x0000002c091f7220 */ /* 0x040fe20000400000 */
[C---:B------:R-:W-:Y:S01]  /*27c0*/  FMUL R30, R9.reuse, R14 ;  /* 0x0000000e091e7220 */ /* 0x040fe20000400000 */
[----:B------:R-:W-:Y:S01]  /*27d0*/  FFMA.FTZ R53, R54, R49, 0.20512372255325317383 ;  /* 0x3e520bf436357423 */ /* 0x000fe20000010031 */
[C---:B------:R-:W-:Y:S01]  /*27e0*/  FMUL R43, R9.reuse, R52 ;  /* 0x00000034092b7220 */ /* 0x040fe20000400000 */
        /* <DEDUP_REMOVED lines=9> */
[----:B------:R-:W-:Y:S01]  /*2880*/  FMUL R11, R68, R11 ;  /* 0x0000000b440b7220 */ /* 0x000fe20000400000 */
[----:B------:R-:W-:Y:S01]  /*2890*/  FMUL R9, R9, R25 ;  /* 0x0000001909097220 */ /* 0x000fe20000400000 */
[----:B------:R-:W-:Y:S01]  /*28a0*/  FFMA.FTZ R10, R51, R10, 0.48089820146560668945 ;  /* 0x3ef6384a330a7423 */ /* 0x000fe2000001000a */
[----:B------:R-:W0:Y:S01]  /*28b0*/  LDC R35, c[0x0][0x278] ;  /* 0x00009e00ff237b82 */ /* 0x000e220000000800 */
[----:B------:R-:W-:Y:S01]  /*28c0*/  F2FP.BF16.F32.PACK_AB R8, R23, R42 ;  /* 0x0000002a1708723e */ /* 0x000fe200000010ff */
[----:B------:R-:W-:Y:S01]  /*28d0*/  FFMA.FTZ R53, R54, R53, -0.24046532809734344482 ;  /* 0xbe763c8b36357423 */ /* 0x000fe20000010035 */
[----:B------:R-:W-:Y:S01]  /*28e0*/  FFMA.FTZ R20, R51, R10, -0.72134751081466674805 ;  /* 0xbf38aa3b33147423 */ /* 0x000fe2000001000a */
[----:B------:R-:W-:Y:S01]  /*28f0*/  F2FP.BF16.F32.PACK_AB R9, R22, R9 ;  /* 0x000000091609723e */ /* 0x000fe200000010ff */
[----:B------:R-:W-:Y:S01]  /*2900*/  @!P4 FMUL R19, R19, 16777216 ;  /* 0x4b8000001313c820 */ /* 0x000fe20000400000 */
[----:B------:R-:W-:Y:S01]  /*2910*/  F2FP.BF16.F32.PACK_AB R10, R38, R47 ;  /* 0x0000002f260a723e */ /* 0x000fe200000010ff */
[----:B------:R-:W-:Y:S01]  /*2920*/  FFMA.FTZ R53, R54, R53, 0.28857114911079406738 ;  /* 0x3e93bf9936357423 */ /* 0x000fe20000010035 */
[----:B------:R-:W-:Y:S01]  /*2930*/  F2FP.BF16.F32.PACK_AB R11, R6, R11 ;  /* 0x0000000b060b723e */ /* 0x000fe200000010ff */
[----:B------:R-:W-:Y:S01]  /*2940*/  FMUL R22, R51, R20 ;  /* 0x0000001433167220 */ /* 0x000fe20000400000 */
[----:B------:R-:W-:Y:S01]  /*2950*/  LEA R5, R5, UR7, 0x4 ;  /* 0x0000000705057c11 */ /* 0x000fe2000f8e20ff */
[----:B------:R-:W-:Y:S01]  /*2960*/  FFMA.FTZ R53, R54, R53, -0.36067417263984680176 ;  /* 0xbeb8aa4936357423 */ /* 0x000fe20000010035 */
[----:B------:R-:W-:Y:S01]  /*2970*/  ISETP.GE.U32.AND P1, PT, R13, 0x7f800000, PT ;  /* 0x7f8000000d00780c */ /* 0x000fe20003f26070 */
[----:B------:R-:W-:Y:S01]  /*2980*/  STSM.16.M88.4 [R37], R8 ;  /* 0x0000000825007844 */ /* 0x000fe20000000200 */
[----:B------:R-:W-:Y:S01]  /*2990*/  ISETP.GE.U32.AND P2, PT, R12, 0x7f800000, PT ;  /* 0x7f8000000c00780c */ /* 0x000fe20003f46070 */
[C---:B------:R-:W-:Y:S01]  /*29a0*/  FFMA.FTZ R53, R54.reuse, R53, 0.48089820146560668945 ;  /* 0x3ef6384a36357423 */ /* 0x040fe20000010035 */
[----:B------:R-:W-:Y:S01]  /*29b0*/  FMUL R22, R51, R22 ;  /* 0x0000001633167220 */ /* 0x000fe20000400000 */
[----:B------:R-:W-:Y:S01]  /*29c0*/  BAR.SYNC.DEFER_BLOCKING 0x0 ;  /* 0x0000000000007b1d */ /* 0x000fe20000010000 */
[----:B------:R-:W-:Y:S01]  /*29d0*/  FSETP.NEU.AND P0, PT, R13, RZ, PT ;  /* 0x000000ff0d00720b */ /* 0x000fe20003f0d000 */
[----:B------:R-:W-:Y:S01]  /*29e0*/  FFMA.FTZ R53, R54, R53, -0.72134751081466674805 ;  /* 0xbf38aa3b36357423 */ /* 0x000fe20000010035 */
[----:B------:R-:W-:Y:S01]  /*29f0*/  FFMA.FTZ R51, R51, 1.4426950216293334961, R22 ;  /* 0x3fb8aa3b33337823 */ /* 0x000fe20000010016 */
[----:B------:R-:W-:Y:S01]  /*2a00*/  F2FP.BF16.F32.PACK_AB R15, R15, R16 ;  /* 0x000000100f0f723e */ /* 0x000fe200000010ff */
[----:B------:R-:W-:Y:S01]  /*2a10*/  FMUL R19, R68, R19 ;  /* 0x0000001344137220 */ /* 0x000fe20000400000 */
[----:B------:R-:W-:Y:S01]  /*2a20*/  FMUL R53, R54, R53 ;  /* 0x0000003536357220 */ /* 0x000fe20000400000 */
[----:B0-----:R-:W-:Y:S01]  /*2a30*/  IMAD R26, R2, R35, RZ ;  /* 0x00000023021a7224 */ /* 0x001fe200078e02ff */
[----:B------:R-:W-:Y:S01]  /*2a40*/  FSEL R2, RZ, -23, P3 ;  /* 0xc1b80000ff027808 */ /* 0x000fe20001800000 */
[----:B------:R-:W-:-:S02]  /*2a50*/  @P1 IMAD.MOV.U32 R40, RZ, RZ, 0x7f800000 ;  /* 0x7f800000ff281424 */ /* 0x000fc400078e00ff */
[C---:B------:R-:W-:Y:S01]  /*2a60*/  FMUL R53, R54.reuse, R53 ;  /* 0x0000003536357220 */ /* 0x040fe20000400000 */
[----:B------:R-:W-:Y:S01]  /*2a70*/  @P2 IMAD.MOV.U32 R47, RZ, RZ, 0x7f800000 ;  /* 0x7f800000ff2f2424 */ /* 0x000fe200078e00ff */
[----:B------:R-:W-:Y:S01]  /*2a80*/  F2FP.BF16.F32.PACK_AB R16, R31, R50 ;  /* 0x000000321f10723e */ /* 0x000fe200000010ff */
[----:B------:R-:W-:Y:S01]  /*2a90*/  FFMA.FTZ R2, R27, 1.1920928955078125e-07, R2 ;  /* 0x340000001b027823 */ /* 0x000fe20000010002 */
[----:B------:R-:W-:Y:S01]  /*2aa0*/  FFMA.FTZ R53, R54, 1.4426950216293334961, R53 ;  /* 0x3fb8aa3b36357823 */ /* 0x000fe20000010035 */
[----:B------:R-:W-:Y:S01]  /*2ab0*/  F2FP.BF16.F32.PACK_AB R17, R17, R30 ;  /* 0x0000001e1111723e */ /* 0x000fe200000010ff */
[----:B------:R-:W-:Y:S02]  /*2ac0*/  IMAD R64, R35, 0x2, R26 ;  /* 0x0000000223407824 */ /* 0x000fe400078e021a */
[----:B------:R-:W-:Y:S01]  /*2ad0*/  FADD R2, R2, R51 ;  /* 0x0000003302027221 */ /* 0x000fe20000000000 */
[----:B------:R-:W-:Y:S01]  /*2ae0*/  FADD R6, R24, R53 ;  /* 0x0000003518067221 */ /* 0x000fe20000000000 */
[----:B------:R-:W-:Y:S01]  /*2af0*/  @P1 FFMA.FTZ R6, R13, R40, +INF ;  /* 0x7f8000000d061423 */ /* 0x000fe20000010028 */
[C---:B------:R-:W-:Y:S01]  /*2b00*/  FSETP.NEU.AND P1, PT, R12.reuse, RZ, PT ;  /* 0x000000ff0c00720b */ /* 0x040fe20003f2d000 */
[----:B------:R-:W-:Y:S01]  /*2b10*/  @P2 FFMA.FTZ R2, R12, R47, +INF ;  /* 0x7f8000000c022423 */ /* 0x000fe2000001002f */
[----:B------:R-:W-:Y:S01]  /*2b20*/  F2FP.BF16.F32.PACK_AB R13, R14, R45 ;  /* 0x0000002d0e0d723e */ /* 0x000fe200000010ff */
[----:B------:R-:W-:Y:S01]  /*2b30*/  IMAD R32, R35, 0x2, R64 ;  /* 0x0000000223207824 */ /* 0x000fe200078e0240 */
[----:B------:R-:W0:Y:S01]  /*2b40*/  LDS.128 R8, [R5] ;  /* 0x0000000005087984 */ /* 0x000e220000000c00 */
[----:B------:R-:W-:Y:S01]  /*2b50*/  F2FP.BF16.F32.PACK_AB R12, R44, R49 ;  /* 0x000000312c0c723e */ /* 0x000fe200000010ff */
[----:B------:R-:W-:Y:S01]  /*2b60*/  @!P4 FMUL R18, R18, 16777216 ;  /* 0x4b8000001212c820 */ /* 0x000fe20000400000 */
[----:B------:R-:W-:Y:S01]  /*2b70*/  F2FP.BF16.F32.PACK_AB R14, R29, R46 ;  /* 0x0000002e1d0e723e */ /* 0x000fe200000010ff */
[----:B------:R-:W-:Y:S01]  /*2b80*/  BAR.SYNC.DEFER_BLOCKING 0x0 ;  /* 0x0000000000007b1d */ /* 0x000fe20000010000 */
[----:B------:R-:W-:Y:S01]  /*2b90*/  F2FP.BF16.F32.PACK_AB R19, R19, R28 ;  /* 0x0000001c1313723e */ /* 0x000fe200000010ff */
[----:B------:R-:W-:Y:S01]  /*2ba0*/  @!P4 FMUL R7, R7, 16777216 ;  /* 0x4b8000000707c820 */ /* 0x000fe20000400000 */
[----:B------:R-:W-:-:S02]  /*2bb0*/  IMAD R34, R35, 0x2, R32 ;  /* 0x0000000223227824 */ /* 0x000fc400078e0220 */
[C---:B------:R-:W-:Y:S01]  /*2bc0*/  FMUL R18, R68.reuse, R18 ;  /* 0x0000001244127220 */ /* 0x040fe20000400000 */
[----:B------:R-:W-:Y:S02]  /*2bd0*/  @!P4 FMUL R55, R55, 16777216 ;  /* 0x4b8000003737c820 */ /* 0x000fe40000400000 */
[----:B------:R-:W1:Y:S01]  /*2be0*/  LDC.64 R24, c[0x0][0x228] ;  /* 0x00008a00ff187b82 */ /* 0x000e620000000a00 */
[C---:B------:R-:W-:Y:S01]  /*2bf0*/  FMUL R7, R68.reuse, R7 ;  /* 0x0000000744077220 */ /* 0x040fe20000400000 */
[----:B------:R-:W-:Y:S01]  /*2c00*/  IMAD R70, R35, 0x2, R34 ;  /* 0x0000000223467824 */ /* 0x000fe200078e0222 */
[----:B------:R-:W-:Y:S01]  /*2c10*/  ULDC.64 UR4, c[0x0][0x270] ;  /* 0x00009c0000047ab9 */ /* 0x000fe20000000a00 */
[----:B------:R-:W-:Y:S01]  /*2c20*/  FMUL R27, R68, R55 ;  /* 0x00000037441b7220 */ /* 0x000fe20000400000 */
[----:B------:R-:W-:Y:S01]  /*2c30*/  UIMAD UR4, UR6, UR4, URZ ;  /* 0x00000004060472a4 */ /* 0x000fe2000f8e023f */
[----:B------:R-:W-:Y:S01]  /*2c40*/  F2FP.BF16.F32.PACK_AB R18, R18, R7 ;  /* 0x000000071212723e */ /* 0x000fe200000010ff */
[----:B------:R-:W-:Y:S01]  /*2c50*/  IMAD R47, R3, UR5, RZ ;  /* 0x00000005032f7c24 */ /* 0x000fe2000f8e02ff */
[----:B------:R-:W-:Y:S01]  /*2c60*/  LEA R74, R35, R70, 0x1 ;  /* 0x00000046234a7211 */ /* 0x000fe200078e08ff */
[----:B------:R-:W-:Y:S01]  /*2c70*/  USHF.L.U32 UR5, UR4, 0x1, URZ ;  /* 0x0000000104057899 */ /* 0x000fe2000800063f */
[----:B------:R-:W-:-:S02]  /*2c80*/  FSEL R6, R6, -INF , P0 ;  /* 0xff80000006067808 */ /* 0x000fc40000000000 */
[----:B------:R-:W-:Y:S01]  /*2c90*/  SHF.L.U32 R67, R47, 0x1, RZ ;  /* 0x000000012f437819 */ /* 0x000fe200000006ff */
[----:B------:R-:W-:-:S04]  /*2ca0*/  IMAD R72, R35, 0x2, R74 ;  /* 0x0000000223487824 */ /* 0x000fc800078e024a */
[C---:B------:R-:W-:Y:S01]  /*2cb0*/  IMAD R33, R35.reuse, 0x2, R72 ;  /* 0x0000000223217824 */ /* 0x040fe200078e0248 */
[----:B------:R2:W-:Y:S03]  /*2cc0*/  STSM.16.M88.4 [R37], R12 ;  /* 0x0000000c25007844 */ /* 0x0005e60000000200 */
[----:B------:R-:W-:Y:S01]  /*2cd0*/  IMAD R23, R35, 0x2, R33 ;  /* 0x0000000223177824 */ /* 0x000fe200078e0221 */
[----:B------:R-:W-:Y:S01]  /*2ce0*/  BAR.SYNC.DEFER_BLOCKING 0x0 ;  /* 0x0000000000007b1d */ /* 0x000fe20000010000 */
[----:B-1----:R-:W-:Y:S01]  /*2cf0*/  IADD3 R67, P2, P3, R67, UR5, R24 ;  /* 0x0000000543437c10 */ /* 0x002fe2000fb5e018 */
[----:B------:R-:W-:Y:S01]  /*2d00*/  UIMAD.WIDE UR4, UR4, 0x2, URZ ;  /* 0x00000002040478a5 */ /* 0x000fe2000f8e023f */
[----:B------:R-:W-:-:S04]  /*2d10*/  IMAD.HI R24, R47, 0x2, RZ ;  /* 0x000000022f187827 */ /* 0x000fc800078e02ff */
[C---:B------:R-:W-:Y:S01]  /*2d20*/  IMAD R21, R35.reuse, 0x2, R23 ;  /* 0x0000000223157824 */ /* 0x040fe200078e0217 */
[----:B------:R-:W-:Y:S01]  /*2d30*/  IADD3.X R7, R24, UR5, R25, P2, P3 ;  /* 0x0000000518077c10 */ /* 0x000fe200097e6419 */
[----:B------:R-:W-:Y:S01]  /*2d40*/  ULDC UR4, c[0x0][0x27c] ;  /* 0x00009f0000047ab9 */ /* 0x000fe20000000800 */
[C---:B------:R-:W-:Y:S01]  /*2d50*/  LEA R68, P2, R26.reuse, R67, 0x1 ;  /* 0x000000431a447211 */ /* 0x040fe200078408ff */
[----:B------:R-:W-:Y:S01]  /*2d60*/  IMAD R20, R35, 0x2, R21 ;  /* 0x0000000223147824 */ /* 0x000fe200078e0215 */
[----:B--2---:R-:W-:Y:S01]  /*2d70*/  F2FP.BF16.F32.PACK_AB R15, R27, R60 ;  /* 0x0000003c1b0f723e */ /* 0x004fe200000010ff */
[----:B------:R-:W-:Y:S01]  /*2d80*/  UIMAD UR4, UR6, UR4, URZ ;  /* 0x00000004060472a4 */ /* 0x000fe2000f8e023f */
[----:B------:R-:W-:Y:S02]  /*2d90*/  LEA.HI.X.SX32 R69, R26, R7, 0x1, P2 ;  /* 0x000000071a457211 */ /* 0x000fe400010f0eff */
[----:B------:R-:W-:Y:S01]  /*2da0*/  LEA R22, R35, R20, 0x1 ;  /* 0x0000001423167211 */ /* 0x000fe200078e08ff */
[----:B------:R-:W-:Y:S01]  /*2db0*/  USHF.L.U32 UR6, UR4, 0x2, URZ ;  /* 0x0000000204067899 */ /* 0x000fe2000800063f */
[----:B------:R-:W-:Y:S01]  /*2dc0*/  F2FP.BF16.F32.PACK_AB R12, R43, R66 ;  /* 0x000000422b0c723e */ /* 0x000fe200000010ff */
[----:B------:R-:W-:Y:S01]  /*2dd0*/  UIMAD.WIDE UR4, UR4, 0x4, URZ ;  /* 0x00000004040478a5 */ /* 0x000fe2000f8e023f */
[----:B------:R-:W-:Y:S01]  /*2de0*/  F2FP.BF16.F32.PACK_AB R13, R41, R58 ;  /* 0x0000003a290d723e */ /* 0x000fe200000010ff */
[----:B------:R-:W-:Y:S01]  /*2df0*/  IMAD R36, R35, 0x2, R22 ;  /* 0x0000000223247824 */ /* 0x000fe200078e0216 */
[----:B------:R-:W-:Y:S01]  /*2e00*/  F2FP.BF16.F32.PACK_AB R14, R39, R62 ;  /* 0x0000003e270e723e */ /* 0x000fe200000010ff */
[----:B------:R-:W1:Y:S01]  /*2e10*/  LDS.128 R28, [R5] ;  /* 0x00000000051c7984 */ /* 0x000e620000000c00 */
[----:B0-----:R-:W-:Y:S01]  /*2e20*/  PRMT R39, R8, 0x7632, R39 ;  /* 0x0000763208277816 */ /* 0x001fe20000000027 */
[----:B------:R-:W-:Y:S01]  /*2e30*/  IMAD R38, R35, 0x2, R36 ;  /* 0x0000000223267824 */ /* 0x000fe200078e0224 */
[----:B------:R-:W-:Y:S01]  /*2e40*/  PRMT R41, R10, 0x7632, R41 ;  /* 0x000076320a297816 */ /* 0x000fe20000000029 */
[----:B------:R-:W-:Y:S01]  /*2e50*/  BAR.SYNC.DEFER_BLOCKING 0x0 ;  /* 0x0000000000007b1d */ /* 0x000fe20000010000 */
[----:B------:R-:W-:Y:S01]  /*2e60*/  PRMT R57, R11, 0x7632, R57 ;  /* 0x000076320b397816 */ /* 0x000fe20000000039 */
[----:B------:R-:W-:-:S04]  /*2e70*/  IMAD R40, R35, 0x2, R38 ;  /* 0x0000000223287824 */ /* 0x000fc800078e0226 */
[----:B------:R-:W-:-:S04]  /*2e80*/  IMAD R42, R35, 0x2, R40 ;  /* 0x00000002232a7824 */ /* 0x000fc800078e0228 */
[----:B------:R-:W-:-:S04]  /*2e90*/  IMAD R44, R35, 0x2, R42 ;  /* 0x00000002232c7824 */ /* 0x000fc800078e022a */
[----:B------:R-:W-:-:S04]  /*2ea0*/  IMAD R46, R35, 0x2, R44 ;  /* 0x00000002232e7824 */ /* 0x000fc800078e022c */
[----:B------:R-:W-:-:S04]  /*2eb0*/  IMAD R48, R35, 0x2, R46 ;  /* 0x0000000223307824 */ /* 0x000fc800078e022e */
[C---:B------:R-:W-:Y:S01]  /*2ec0*/  IMAD R50, R35.reuse, 0x2, R48 ;  /* 0x0000000223327824 */ /* 0x040fe200078e0230 */
[----:B------:R0:W-:Y:S03]  /*2ed0*/  STSM.16.M88.4 [R37], R16 ;  /* 0x0000001025007844 */ /* 0x0001e60000000200 */
[C---:B------:R-:W-:Y:S01]  /*2ee0*/  IMAD R52, R35.reuse, 0x2, R50 ;  /* 0x0000000223347824 */ /* 0x040fe200078e0232 */
[----:B------:R-:W-:Y:S03]  /*2ef0*/  BAR.SYNC.DEFER_BLOCKING 0x0 ;  /* 0x0000000000007b1d */ /* 0x000fe60000010000 */
[----:B------:R-:W-:-:S04]  /*2f00*/  IMAD R54, R35, 0x2, R52 ;  /* 0x0000000223367824 */ /* 0x000fc800078e0234 */
[----:B------:R-:W-:-:S04]  /*2f10*/  IMAD R58, R35, 0x2, R54 ;  /* 0x00000002233a7824 */ /* 0x000fc800078e0236 */
[C---:B------:R-:W-:Y:S01]  /*2f20*/  IMAD R60, R35.reuse, 0x2, R58 ;  /* 0x00000002233c7824 */ /* 0x040fe200078e023a */
[-C--:B0-----:R-:W-:Y:S02]  /*2f30*/  LEA R16, P3, R64, R67.reuse, 0x1 ;  /* 0x0000004340107211 */ /* 0x081fe400078608ff */
[----:B------:R-:W-:Y:S01]  /*2f40*/  LEA R18, P4, R32, R67, 0x1 ;  /* 0x0000004320127211 */ /* 0x000fe200078808ff */
[C---:B------:R-:W-:Y:S01]  /*2f50*/  IMAD R62, R35.reuse, 0x2, R60 ;  /* 0x00000002233e7824 */ /* 0x040fe200078e023c */
[-C--:B------:R-:W-:Y:S02]  /*2f60*/  LEA.HI.X.SX32 R17, R64, R7.reuse, 0x1, P3 ;  /* 0x0000000740117211 */ /* 0x080fe400018f0eff */
[----:B------:R-:W-:Y:S01]  /*2f70*/  LEA.HI.X.SX32 R19, R32, R7, 0x1, P4 ;  /* 0x0000000720137211 */ /* 0x000fe200020f0eff */
[C---:B------:R-:W-:Y:S01]  /*2f80*/  IMAD R64, R35.reuse, 0x2, R62 ;  /* 0x0000000223407824 */ /* 0x040fe200078e023e */
[----:B------:R-:W0:Y:S04]  /*2f90*/  LDS.128 R24, [R5] ;  /* 0x0000000005187984 */ /* 0x000e280000000c00 */
[C---:B------:R-:W-:Y:S01]  /*2fa0*/  LEA R66, R35.reuse, R64, 0x1 ;  /* 0x0000004023427211 */ /* 0x040fe200078e08ff */
[----:B------:R-:W-:Y:S04]  /*2fb0*/  BAR.SYNC.DEFER_BLOCKING 0x0 ;  /* 0x0000000000007b1d */ /* 0x000fe80000010000 */
[----:B------:R-:W-:-:S02]  /*2fc0*/  IMAD R32, R35, 0x2, R66 ;  /* 0x0000000223207824 */ /* 0x000fc400078e0242 */
[----:B------:R2:W-:Y:S02]  /*2fd0*/  STSM.16.M88.4 [R37], R12 ;  /* 0x0000000c25007844 */ /* 0x0005e40000000200 */
[----:B------:R-:W-:Y:S01]  /*2fe0*/  BAR.SYNC.DEFER_BLOCKING 0x0 ;  /* 0x0000000000007b1d */ /* 0x000fe20000010000 */
[-C--:B--2---:R-:W-:Y:S02]  /*2ff0*/  LEA R12, P2, R34, R67.reuse, 0x1 ;  /* 0x00000043220c7211 */ /* 0x084fe400078408ff */
[----:B------:R-:W-:Y:S02]  /*3000*/  LEA R14, P3, R70, R67, 0x1 ;  /* 0x00000043460e7211 */ /* 0x000fe400078608ff */
[-C--:B------:R-:W-:Y:S01]  /*3010*/  LEA.HI.X.SX32 R13, R34, R7.reuse, 0x1, P2 ;  /* 0x00000007220d7211 */ /* 0x080fe200010f0eff */
[----:B------:R-:W-:Y:S01]  /*3020*/  IMAD R34, R35, 0x2, R32 ;  /* 0x0000000223227824 */ /* 0x000fe200078e0220 */
[----:B------:R-:W-:Y:S02]  /*3030*/  LEA.HI.X.SX32 R15, R70, R7, 0x1, P3 ;  /* 0x00000007460f7211 */ /* 0x000fe400018f0eff */
[----:B------:R-:W-:Y:S01]  /*3040*/  PRMT R37, R9, 0x7632, R37 ;  /* 0x0000763209257816 */ /* 0x000fe20000000025 */
[----:B------:R-:W-:Y:S01]  /*3050*/  IMAD R70, R35, 0x2, R34 ;  /* 0x0000000223467824 */ /* 0x000fe200078e0222 */
[----:B------:R-:W-:Y:S04]  /*3060*/  STG.E.U16 desc[UR20][R68.64], R8 ;  /* 0x0000000844007986 */ /* 0x000fe8000c101514 */
[----:B------:R2:W-:Y:S04]  /*3070*/  STG.E.U16 desc[UR20][R16.64], R9 ;  /* 0x0000000910007986 */ /* 0x0005e8000c101514 */
[----:B------:R3:W-:Y:S04]  /*3080*/  STG.E.U16 desc[UR20][R18.64], R10 ;  /* 0x0000000a12007986 */ /* 0x0007e8000c101514 */
[----:B------:R-:W-:Y:S01]  /*3090*/  STG.E.U16 desc[UR20][R12.64], R11 ;  /* 0x0000000b0c007986 */ /* 0x000fe2000c101514 */
[----:B--2---:R-:W-:-:S03]  /*30a0*/  LEA R16, P2, R74, R67, 0x1 ;  /* 0x000000434a107211 */ /* 0x004fc600078408ff */
[----:B------:R2:W-:Y:S01]  /*30b0*/  STG.E.U16 desc[UR20][R14.64], R39 ;  /* 0x000000270e007986 */ /* 0x0005e2000c101514 */
[----:B---3--:R-:W-:Y:S02]  /*30c0*/  LEA R18, P4, R72, R67, 0x1 ;  /* 0x0000004348127211 */ /* 0x008fe400078808ff */
[-C--:B------:R-:W-:Y:S01]  /*30d0*/  LEA.HI.X.SX32 R17, R74, R7.reuse, 0x1, P2 ;  /* 0x000000074a117211 */ /* 0x080fe200010f0eff */
[----:B------:R-:W-:Y:S01]  /*30e0*/  IMAD R74, R35, 0x2, R70 ;  /* 0x00000002234a7824 */ /* 0x000fe200078e0246 */
[----:B------:R-:W-:Y:S02]  /*30f0*/  LEA.HI.X.SX32 R19, R72, R7, 0x1, P4 ;  /* 0x0000000748137211 */ /* 0x000fe400020f0eff */
[-C--:B------:R-:W-:Y:S01]  /*3100*/  LEA R68, P2, R33, R67.reuse, 0x1 ;  /* 0x0000004321447211 */ /* 0x080fe200078408ff */
[----:B------:R3:W-:Y:S01]  /*3110*/  STG.E.U16 desc[UR20][R16.64], R37 ;  /* 0x0000002510007986 */ /* 0x0007e2000c101514 */
[----:B------:R-:W-:Y:S01]  /*3120*/  LEA R72, P3, R23, R67, 0x1 ;  /* 0x0000004317487211 */ /* 0x000fe200078608ff */
[----:B------:R-:W-:Y:S01]  /*3130*/  IMAD R76, R35, 0x2, R74 ;  /* 0x00000002234c7824 */ /* 0x000fe200078e024a */
[-C--:B------:R-:W-:Y:S01]  /*3140*/  LEA.HI.X.SX32 R69, R33, R7.reuse, 0x1, P2 ;  /* 0x0000000721457211 */ /* 0x080fe200010f0eff */
[----:B------:R4:W-:Y:S01]  /*3150*/  STG.E.U16 desc[UR20][R18.64], R41 ;  /* 0x0000002912007986 */ /* 0x0009e2000c101514 */
[----:B------:R-:W-:-:S02]  /*3160*/  LEA.HI.X.SX32 R73, R23, R7, 0x1, P3 ;  /* 0x0000000717497211 */ /* 0x000fc400018f0eff */
[CC--:B--2---:R-:W-:Y:S01]  /*3170*/  LEA R14, P2, R36.reuse, R67.reuse, 0x1 ;  /* 0x00000043240e7211 */ /* 0x0c4fe200078408ff */
[----:B------:R-:W-:Y:S01]  /*3180*/  STG.E.U16 desc[UR20][R68.64], R57 ;  /* 0x0000003944007986 */ /* 0x000fe2000c101514 */
[----:B------:R-:W-:Y:S02]  /*3190*/  LEA R8, P4, R21, R67, 0x1 ;  /* 0x0000004315087211 */ /* 0x000fe400078808ff */
[----:B------:R-:W-:Y:S01]  /*31a0*/  LEA.HI.X.SX32 R15, R36, R7, 0x1, P2 ;  /* 0x00000007240f7211 */ /* 0x000fe200010f0eff */
[----:B-1----:R-:W-:Y:S01]  /*31b0*/  STG.E.U16 desc[UR20][R72.64], R28 ;  /* 0x0000001c48007986 */ /* 0x002fe2000c101514 */
[-C--:B---3--:R-:W-:Y:S02]  /*31c0*/  LEA R16, P3, R38, R67.reuse, 0x1 ;  /* 0x0000004326107211 */ /* 0x088fe400078608ff */
[----:B------:R-:W-:Y:S02]  /*31d0*/  LEA R36, P2, R46, R67, 0x1 ;  /* 0x000000432e247211 */ /* 0x000fe400078408ff */
[----:B------:R-:W-:-:S02]  /*31e0*/  LEA.HI.X.SX32 R17, R38, R7, 0x1, P3 ;  /* 0x0000000726117211 */ /* 0x000fc400018f0eff */
[----:B------:R-:W-:Y:S02]  /*31f0*/  LEA R38, P3, R48, R67, 0x1 ;  /* 0x0000004330267211 */ /* 0x000fe400078608ff */
[-C--:B------:R-:W-:Y:S02]  /*3200*/  LEA.HI.X.SX32 R37, R46, R7.reuse, 0x1, P2 ;  /* 0x000000072e257211 */ /* 0x080fe400010f0eff */
[----:B------:R-:W-:Y:S02]  /*3210*/  LEA.HI.X.SX32 R39, R48, R7, 0x1, P3 ;  /* 0x0000000730277211 */ /* 0x000fe400018f0eff */
[-C--:B------:R-:W-:Y:S02]  /*3220*/  LEA R46, P2, R58, R67.reuse, 0x1 ;  /* 0x000000433a2e7211 */ /* 0x080fe400078408ff */
[----:B------:R-:W-:Y:S02]  /*3230*/  LEA R48, P3, R60, R67, 0x1 ;  /* 0x000000433c307211 */ /* 0x000fe400078608ff */
[----:B------:R-:W-:-:S02]  /*3240*/  LEA.HI.X.SX32 R47, R58, R7, 0x1, P2 ;  /* 0x000000073a2f7211 */ /* 0x000fc400010f0eff */
[----:B------:R-:W-:Y:S02]  /*3250*/  LEA.HI.X.SX32 R49, R60, R7, 0x1, P3 ;  /* 0x000000073c317211 */ /* 0x000fe400018f0eff */
[-C--:B------:R-:W-:Y:S02]  /*3260*/  LEA R58, P2, R32, R67.reuse, 0x1 ;  /* 0x00000043203a7211 */ /* 0x080fe400078408ff */
[-C--:B------:R-:W-:Y:S02]  /*3270*/  LEA R60, P3, R34, R67.reuse, 0x1 ;  /* 0x00000043223c7211 */ /* 0x080fe400078608ff */
[-C--:B------:R-:W-:Y:S02]  /*3280*/  LEA R10, P5, R20, R67.reuse, 0x1 ;  /* 0x00000043140a7211 */ /* 0x080fe400078a08ff */
[----:B------:R-:W-:Y:S02]  /*3290*/  LEA R12, P6, R22, R67, 0x1 ;  /* 0x00000043160c7211 */ /* 0x000fe400078c08ff */
[----:B------:R-:W-:-:S02]  /*32a0*/  LEA.HI.X.SX32 R59, R32, R7, 0x1, P2 ;  /* 0x00000007203b7211 */ /* 0x000fc400010f0eff */
[-C--:B------:R-:W-:Y:S02]  /*32b0*/  LEA.HI.X.SX32 R61, R34, R7.reuse, 0x1, P3 ;  /* 0x00000007223d7211 */ /* 0x080fe400018f0eff */
[----:B------:R-:W1:Y:S01]  /*32c0*/  LDS.128 R32, [R5] ;  /* 0x0000000005207984 */ /* 0x000e620000000c00 */
[-C--:B------:R-:W-:Y:S02]  /*32d0*/  LEA.HI.X.SX32 R9, R21, R7.reuse, 0x1, P4 ;  /* 0x0000000715097211 */ /* 0x080fe400020f0eff */
[-C--:B------:R-:W-:Y:S02]  /*32e0*/  LEA.HI.X.SX32 R11, R20, R7.reuse, 0x1, P5 ;  /* 0x00000007140b7211 */ /* 0x080fe400028f0eff */
[----:B------:R-:W-:Y:S01]  /*32f0*/  LEA.HI.X.SX32 R13, R22, R7, 0x1, P6 ;  /* 0x00000007160d7211 */ /* 0x000fe200030f0eff */
[----:B------:R2:W-:Y:S01]  /*3300*/  STG.E.U16 desc[UR20][R8.64], R29 ;  /* 0x0000001d08007986 */ /* 0x0005e2000c101514 */
[-C--:B----4-:R-:W-:Y:S02]  /*3310*/  LEA R18, P4, R40, R67.reuse, 0x1 ;  /* 0x0000004328127211 */ /* 0x090fe400078808ff */
[-C--:B------:R-:W-:Y:S01]  /*3320*/  LEA R20, P5, R42, R67.reuse, 0x1 ;  /* 0x000000432a147211 */ /* 0x080fe200078a08ff */
[----:B------:R3:W-:Y:S01]  /*3330*/  STG.E.U16 desc[UR20][R10.64], R30 ;  /* 0x0000001e0a007986 */ /* 0x0007e2000c101514 */
[----:B------:R-:W-:-:S02]  /*3340*/  LEA R22, P6, R44, R67, 0x1 ;  /* 0x000000432c167211 */ /* 0x000fc400078c08ff */
[-C--:B------:R-:W-:Y:S01]  /*3350*/  LEA.HI.X.SX32 R19, R40, R7.reuse, 0x1, P4 ;  /* 0x0000000728137211 */ /* 0x080fe200020f0eff */
[----:B------:R4:W-:Y:S01]  /*3360*/  STG.E.U16 desc[UR20][R12.64], R31 ;  /* 0x0000001f0c007986 */ /* 0x0009e2000c101514 */
[-C--:B------:R-:W-:Y:S02]  /*3370*/  LEA.HI.X.SX32 R21, R42, R7.reuse, 0x1, P5 ;  /* 0x000000072a157211 */ /* 0x080fe400028f0eff */
[----:B------:R-:W-:Y:S02]  /*3380*/  LEA.HI.X.SX32 R23, R44, R7, 0x1, P6 ;  /* 0x000000072c177211 */ /* 0x000fe400030f0eff */
[-C--:B------:R-:W-:Y:S02]  /*3390*/  LEA R40, P4, R50, R67.reuse, 0x1 ;  /* 0x0000004332287211 */ /* 0x080fe400078808ff */
[-C--:B------:R-:W-:Y:S02]  /*33a0*/  LEA R42, P5, R52, R67.reuse, 0x1 ;  /* 0x00000043342a7211 */ /* 0x080fe400078a08ff */
[----:B------:R-:W-:-:S02]  /*33b0*/  LEA R44, P6, R54, R67, 0x1 ;  /* 0x00000043362c7211 */ /* 0x000fc400078c08ff */
[-C--:B------:R-:W-:Y:S02]  /*33c0*/  LEA.HI.X.SX32 R41, R50, R7.reuse, 0x1, P4 ;  /* 0x0000000732297211 */ /* 0x080fe400020f0eff */
        /* <DEDUP_REMOVED lines=14> */
[----:B------:R-:W-:Y:S02]  /*34b0*/  PRMT R7, R28, 0x7632, R7 ;  /* 0x000076321c077816 */ /* 0x000fe40000000007 */
[----:B--2---:R-:W-:Y:S02]  /*34c0*/  PRMT R9, R29, 0x7632, R9 ;  /* 0x000076321d097816 */ /* 0x004fe40000000009 */
[----:B---3--:R-:W-:Y:S01]  /*34d0*/  PRMT R11, R30, 0x7632, R11 ;  /* 0x000076321e0b7816 */ /* 0x008fe2000000000b */
[----:B------:R2:W-:Y:S01]  /*34e0*/  STG.E.U16 desc[UR20][R14.64], R7 ;  /* 0x000000070e007986 */ /* 0x0005e2000c101514 */
[----:B------:R-:W-:-:S02]  /*34f0*/  PRMT R69, R31, 0x7632, R69 ;  /* 0x000076321f457816 */ /* 0x000fc40000000045 */
[----:B0-----:R-:W-:Y:S01]  /*3500*/  PRMT R5, R25, 0x7632, R5 ;  /* 0x0000763219057816 */ /* 0x001fe20000000005 */
[----:B------:R0:W-:Y:S01]  /*3510*/  STG.E.U16 desc[UR20][R16.64], R9 ;  /* 0x0000000910007986 */ /* 0x0001e2000c101514 */
[----:B------:R-:W-:Y:S02]  /*3520*/  PRMT R8, R27, 0x7632, R8 ;  /* 0x000076321b087816 */ /* 0x000fe40000000008 */
[----:B-1----:R-:W-:Y:S01]  /*3530*/  PRMT R30, R32, 0x7632, R30 ;  /* 0x00007632201e7816 */ /* 0x002fe2000000001e */
[----:B------:R1:W-:Y:S01]  /*3540*/  STG.E.U16 desc[UR20][R18.64], R11 ;  /* 0x0000000b12007986 */ /* 0x0003e2000c101514 */
[----:B----4-:R-:W-:Y:S02]  /*3550*/  PRMT R31, R33, 0x7632, R31 ;  /* 0x00007632211f7816 */ /* 0x010fe4000000001f */
[----:B------:R-:W-:Y:S01]  /*3560*/  LOP3.LUT P2, RZ, R4, 0x80, RZ, 0xc0, !PT ;  /* 0x0000008004ff7812 */ /* 0x000fe2000784c0ff */
[----:B------:R3:W-:Y:S01]  /*3570*/  STG.E.U16 desc[UR20][R20.64], R69 ;  /* 0x0000004514007986 */ /* 0x0007e2000c101514 */
[----:B--2---:R-:W-:-:S03]  /*3580*/  PRMT R7, R34, 0x7632, R7 ;  /* 0x0000763222077816 */ /* 0x004fc60000000007 */
[----:B------:R2:W-:Y:S01]  /*3590*/  STG.E.U16 desc[UR20][R22.64], R24 ;  /* 0x0000001816007986 */ /* 0x0005e2000c101514 */
[----:B0-----:R-:W-:-:S03]  /*35a0*/  PRMT R9, R35, 0x7632, R9 ;  /* 0x0000763223097816 */ /* 0x001fc60000000009 */
[----:B------:R-:W-:Y:S01]  /*35b0*/  STG.E.U16 desc[UR20][R36.64], R25 ;  /* 0x0000001924007986 */ /* 0x000fe2000c101514 */
[----:B-1----:R-:W0:Y:S01]  /*35c0*/  LDC.64 R10, c[0x0][0x230] ;  /* 0x00008c00ff0a7b82 */ /* 0x002e220000000a00 */
[----:B---3--:R-:W-:Y:S02]  /*35d0*/  PRMT R21, R24, 0x7632, R21 ;  /* 0x0000763218157816 */ /* 0x008fe40000000015 */
[----:B------:R-:W-:Y:S01]  /*35e0*/  STG.E.U16 desc[UR20][R38.64], R26 ;  /* 0x0000001a26007986 */ /* 0x000fe2000c101514 */
[----:B--2---:R-:W-:-:S03]  /*35f0*/  PRMT R23, R26, 0x7632, R23 ;  /* 0x000076321a177816 */ /* 0x004fc60000000017 */
[----:B------:R-:W-:Y:S04]  /*3600*/  STG.E.U16 desc[UR20][R40.64], R27 ;  /* 0x0000001b28007986 */ /* 0x000fe8000c101514 */
[----:B------:R-:W-:Y:S04]  /*3610*/  STG.E.U16 desc[UR20][R42.64], R21 ;  /* 0x000000152a007986 */ /* 0x000fe8000c101514 */
[----:B------:R1:W-:Y:S04]  /*3620*/  STG.E.U16 desc[UR20][R44.64], R5 ;  /* 0x000000052c007986 */ /* 0x0003e8000c101514 */
[----:B------:R-:W-:Y:S04]  /*3630*/  STG.E.U16 desc[UR20][R46.64], R23 ;  /* 0x000000172e007986 */ /* 0x000fe8000c101514 */
[----:B------:R2:W-:Y:S04]  /*3640*/  STG.E.U16 desc[UR20][R48.64], R8 ;  /* 0x0000000830007986 */ /* 0x0005e8000c101514 */
[----:B------:R-:W-:Y:S01]  /*3650*/  STG.E.U16 desc[UR20][R50.64], R32 ;  /* 0x0000002032007986 */ /* 0x000fe2000c101514 */
[----:B-1----:R-:W-:-:S03]  /*3660*/  FSEL R5, R2, -INF , P1 ;  /* 0xff80000002057808 */ /* 0x002fc60000800000 */
[----:B------:R-:W-:Y:S02]  /*3670*/  STG.E.U16 desc[UR20][R52.64], R33 ;  /* 0x0000002134007986 */ /* 0x000fe4000c101514 */
[----:B------:R-:W-:Y:S02]  /*3680*/  FFMA R5, R5, 0.69314718246459960938, R56 ;  /* 0x3f31721805057823 */ /* 0x000fe40000000038 */
[----:B------:R-:W-:Y:S01]  /*3690*/  STG.E.U16 desc[UR20][R54.64], R34 ;  /* 0x0000002236007986 */ /* 0x000fe2000c101514 */
[----:B--2---:R-:W-:Y:S02]  /*36a0*/  IMAD.SHL.U32 R8, R4, 0x2, RZ ;  /* 0x0000000204087824 */ /* 0x004fe400078e00ff */
[----:B------:R-:W-:Y:S01]  /*36b0*/  FFMA R4, R6, 0.69314718246459960938, R71 ;  /* 0x3f31721806047823 */ /* 0x000fe20000000047 */
[----:B------:R-:W-:Y:S01]  /*36c0*/  IMAD.HI R6, R3, 0x4, RZ ;  /* 0x0000000403067827 */ /* 0x000fe200078e02ff */
[----:B------:R-:W-:Y:S01]  /*36d0*/  STG.E.U16 desc[UR20][R58.64], R35 ;  /* 0x000000233a007986 */ /* 0x000fe2000c101514 */
[----:B------:R-:W-:-:S03]  /*36e0*/  LOP3.LUT R8, R8, 0x1f8, RZ, 0xc0, !PT ;  /* 0x000001f808087812 */ /* 0x000fc600078ec0ff */
[----:B------:R-:W-:Y:S04]  /*36f0*/  STG.E.U16 desc[UR20][R60.64], R30 ;  /* 0x0000001e3c007986 */ /* 0x000fe8000c101514 */
[----:B------:R-:W-:Y:S04]  /*3700*/  STG.E.U16 desc[UR20][R62.64], R31 ;  /* 0x0000001f3e007986 */ /* 0x000fe8000c101514 */
[----:B------:R1:W-:Y:S04]  /*3710*/  STG.E.U16 desc[UR20][R64.64], R7 ;  /* 0x0000000740007986 */ /* 0x0003e8000c101514 */
[----:B------:R2:W-:Y:S01]  /*3720*/  STG.E.U16 desc[UR20][R66.64], R9 ;  /* 0x0000000942007986 */ /* 0x0005e2000c101514 */
[----:B------:R-:W-:Y:S01]  /*3730*/  BAR.SYNC.DEFER_BLOCKING 0x0 ;  /* 0x0000000000007b1d */ /* 0x000fe20000010000 */
[----:B-1----:R-:W-:-:S05]  /*3740*/  IMAD.SHL.U32 R7, R3, 0x4, RZ ;  /* 0x0000000403077824 */ /* 0x002fca00078e00ff */
[----:B0-----:R-:W-:-:S04]  /*3750*/  IADD3 R2, P0, P1, R7, UR6, R10 ;  /* 0x0000000607027c10 */ /* 0x001fc8000f91e00a */
[----:B------:R-:W-:Y:S01]  /*3760*/  IADD3.X R3, R6, UR5, R11, P0, P1 ;  /* 0x0000000506037c10 */ /* 0x000fe200087e240b */
[----:B------:R2:W-:Y:S01]  /*3770*/  STS.64 [R8+UR7], R4 ;  /* 0x0000000408007988 */ /* 0x0005e20008000a07 */
[----:B------:R-:W-:Y:S06]  /*3780*/  BAR.SYNC.DEFER_BLOCKING 0x0 ;  /* 0x0000000000007b1d */ /* 0x000fec0000010000 */
[----:B------:R-:W-:Y:S05]  /*3790*/  @P2 EXIT ;  /* 0x000000000000294d */ /* 0x000fea0003800000 */
[----:B--2---:R-:W0:Y:S04]  /*37a0*/  LDS R5, [R0] ;  /* 0x0000000000057984 */ /* 0x004e280000000800 */
[----:B0-----:R-:W-:Y:S01]  /*37b0*/  STG.E desc[UR20][R2.64], R5 ;  /* 0x0000000502007986 */ /* 0x001fe2000c101914 */
[----:B------:R-:W-:Y:S05]  /*37c0*/  EXIT ;  /* 0x000000000000794d */ /* 0x000fea0003800000 */
.L_x_2:
[----:B------:R-:W-:-:S00]  /*37d0*/  BRA `(.L_x_2) ;  /* 0xfffffffc00fc7947 */ /* 0x000fc0000383ffff */
[----:B------:R-:W-:-:S00]  /*37e0*/  NOP ;  /* 0x0000000000007918 */ /* 0x000fc00000000000 */
        /* <DEDUP_REMOVED lines=9> */
.L_x_3:


//--------------------- .nv.global.init           --------------------------
	.section	.nv.global.init,"aw",@progbits
.nv.global.init:
	.type		_$_str,@object
	.size		_$_str,(.L_0 - _$_str)
_$_str:
        /*0000*/ 	.byte	0x5f, 0x5f, 0x43, 0x55, 0x44, 0x41, 0x5f, 0x46, 0x54, 0x5a, 0x00
.L_0:


//--------------------- .nv.shared.attn_fwd       --------------------------
	.section	.nv.shared.attn_fwd,"aw",@nobits
	.sectionflags	@""
	.align	16
	.zero		1024


//--------------------- .nv.shared.reserved.0     --------------------------
	.section	.nv.shared.reserved.0,"aw",@nobits
	.weak		__nv_reservedSMEM_offset_0_alias
	.size		__nv_reservedSMEM_offset_0_alias, 0, 0
	.other		__nv_reservedSMEM_offset_0_alias,@"STO_CUDA_RESERVED_SHARED STV_DEFAULT"
__nv_reservedSMEM_offset_0_alias:
	.zero		0


//--------------------- .nv.constant0.attn_fwd    --------------------------
	.section	.nv.constant0.attn_fwd,"a",@progbits
	.sectionflags	@""
	.align	4
.nv.constant0.attn_fwd:
	.zero		664


//--------------------- SYMBOLS --------------------------

	.type		.nv.reservedSmem.offset0,@object
	.size		.nv.reservedSmem.offset0,0x4
